//
// Generated by NVIDIA NVVM Compiler
//
// Compiler Build ID: CL-36424714
// Cuda compilation tools, release 13.0, V13.0.88
// Based on NVVM 20.0.0
//

.version 9.0
.target sm_100
.address_size 64

	// .globl	_Z9computeKTPfS_S_iff

.visible .entry _Z9computeKTPfS_S_iff(
	.param .u64 .ptr .align 1 _Z9computeKTPfS_S_iff_param_0,
	.param .u64 .ptr .align 1 _Z9computeKTPfS_S_iff_param_1,
	.param .u64 .ptr .align 1 _Z9computeKTPfS_S_iff_param_2,
	.param .u32 _Z9computeKTPfS_S_iff_param_3,
	.param .f32 _Z9computeKTPfS_S_iff_param_4,
	.param .f32 _Z9computeKTPfS_S_iff_param_5
)
{
	.reg .pred 	%p<4>;
	.reg .b32 	%r<17>;
	.reg .b32 	%f<12>;
	.reg .b64 	%rd<12>;
	.reg .b64 	%fd<28>;

	ld.param.u64 	%rd2, [_Z9computeKTPfS_S_iff_param_0];
	ld.param.u64 	%rd3, [_Z9computeKTPfS_S_iff_param_1];
	ld.param.u64 	%rd1, [_Z9computeKTPfS_S_iff_param_2];
	ld.param.f32 	%f3, [_Z9computeKTPfS_S_iff_param_4];
	ld.param.f32 	%f4, [_Z9computeKTPfS_S_iff_param_5];
	cvta.to.global.u64 	%rd4, %rd3;
	cvta.to.global.u64 	%rd5, %rd2;
	mov.u32 	%r1, %ctaid.x;
	mul.wide.u32 	%rd6, %r1, 4;
	add.s64 	%rd7, %rd5, %rd6;
	ld.global.f32 	%f5, [%rd7];
	sub.f32 	%f6, %f3, %f5;
	add.s64 	%rd8, %rd4, %rd6;
	ld.global.f32 	%f7, [%rd8];
	sub.f32 	%f8, %f4, %f7;
	mul.f32 	%f9, %f8, %f8;
	fma.rn.f32 	%f1, %f6, %f6, %f9;
	cvt.f64.f32 	%fd1, %f1;
	neg.f64 	%fd6, %fd1;
	fma.rn.f64 	%fd7, %fd1, 0dBFF71547652B82FE, 0d4338000000000000;
	{
	.reg .b32 %temp; 
	mov.b64 	{%r2, %temp}, %fd7;
	}
	mov.f64 	%fd8, 0dC338000000000000;
	add.rn.f64 	%fd9, %fd7, %fd8;
	fma.rn.f64 	%fd10, %fd9, 0dBFE62E42FEFA39EF, %fd6;
	fma.rn.f64 	%fd11, %fd9, 0dBC7ABC9E3B39803F, %fd10;
	fma.rn.f64 	%fd12, %fd11, 0d3E5ADE1569CE2BDF, 0d3E928AF3FCA213EA;
	fma.rn.f64 	%fd13, %fd12, %fd11, 0d3EC71DEE62401315;
	fma.rn.f64 	%fd14, %fd13, %fd11, 0d3EFA01997C89EB71;
	fma.rn.f64 	%fd15, %fd14, %fd11, 0d3F2A01A014761F65;
	fma.rn.f64 	%fd16, %fd15, %fd11, 0d3F56C16C1852B7AF;
	fma.rn.f64 	%fd17, %fd16, %fd11, 0d3F81111111122322;
	fma.rn.f64 	%fd18, %fd17, %fd11, 0d3FA55555555502A1;
	fma.rn.f64 	%fd19, %fd18, %fd11, 0d3FC5555555555511;
	fma.rn.f64 	%fd20, %fd19, %fd11, 0d3FE000000000000B;
	fma.rn.f64 	%fd21, %fd20, %fd11, 0d3FF0000000000000;
	fma.rn.f64 	%fd22, %fd21, %fd11, 0d3FF0000000000000;
	{
	.reg .b32 %temp; 
	mov.b64 	{%r3, %temp}, %fd22;
	}
	{
	.reg .b32 %temp; 
	mov.b64 	{%temp, %r4}, %fd22;
	}
	shl.b32 	%r5, %r2, 20;
	add.s32 	%r6, %r5, %r4;
	mov.b64 	%fd27, {%r3, %r6};
	{
	.reg .b32 %temp; 
	mov.b64 	{%temp, %r7}, %fd6;
	}
	mov.b32 	%f10, %r7;
	abs.f32 	%f2, %f10;
	setp.lt.f32 	%p1, %f2, 0f4086232B;
	@%p1 bra 	$L__BB0_3;
	setp.gt.f32 	%p2, %f1, 0f00000000;
	mov.f64 	%fd23, 0d7FF0000000000000;
	sub.f64 	%fd24, %fd23, %fd1;
	selp.f64 	%fd27, 0d0000000000000000, %fd24, %p2;
	setp.geu.f32 	%p3, %f2, 0f40874800;
	@%p3 bra 	$L__BB0_3;
	shr.u32 	%r8, %r2, 31;
	add.s32 	%r9, %r2, %r8;
	shr.s32 	%r10, %r9, 1;
	shl.b32 	%r11, %r10, 20;
	add.s32 	%r12, %r4, %r11;
	mov.b64 	%fd25, {%r3, %r12};
	sub.s32 	%r13, %r2, %r10;
	shl.b32 	%r14, %r13, 20;
	add.s32 	%r15, %r14, 1072693248;
	mov.b32 	%r16, 0;
	mov.b64 	%fd26, {%r16, %r15};
	mul.f64 	%fd27, %fd26, %fd25;
$L__BB0_3:
	cvta.to.global.u64 	%rd9, %rd1;
	cvt.rn.f32.f64 	%f11, %fd27;
	add.s64 	%rd11, %rd9, %rd6;
	st.global.f32 	[%rd11], %f11;
	ret;

}
	// .globl	_Z8computeKPfS_S_i
.visible .entry _Z8computeKPfS_S_i(
	.param .u64 .ptr .align 1 _Z8computeKPfS_S_i_param_0,
	.param .u64 .ptr .align 1 _Z8computeKPfS_S_i_param_1,
	.param .u64 .ptr .align 1 _Z8computeKPfS_S_i_param_2,
	.param .u32 _Z8computeKPfS_S_i_param_3
)
{
	.reg .pred 	%p<20>;
	.reg .b32 	%r<75>;
	.reg .b32 	%f<39>;
	.reg .b64 	%rd<30>;
	.reg .b64 	%fd<88>;

	ld.param.u64 	%rd13, [_Z8computeKPfS_S_i_param_0];
	ld.param.u64 	%rd14, [_Z8computeKPfS_S_i_param_1];
	ld.param.u64 	%rd15, [_Z8computeKPfS_S_i_param_2];
	ld.param.u32 	%r24, [_Z8computeKPfS_S_i_param_3];
	cvta.to.global.u64 	%rd1, %rd15;
	cvta.to.global.u64 	%rd2, %rd14;
	cvta.to.global.u64 	%rd3, %rd13;
	mov.u32 	%r25, %ntid.x;
	div.u32 	%r1, %r24, %r25;
	min.s32 	%r26, %r1, %r24;
	setp.lt.s32 	%p1, %r26, 1;
	@%p1 bra 	$L__BB1_19;
	mov.b32 	%r70, 0;
	mov.u32 	%r28, %tid.x;
$L__BB1_2:
	mad.lo.s32 	%r3, %r1, %r28, %r70;
	setp.lt.s32 	%p2, %r3, %r24;
	@%p2 bra 	$L__BB1_3;
	bra.uni 	$L__BB1_19;
$L__BB1_3:
	setp.eq.s32 	%p3, %r24, 1;
	mul.lo.s32 	%r17, %r3, %r24;
	mul.wide.s32 	%rd16, %r3, 4;
	add.s64 	%rd8, %rd3, %rd16;
	add.s64 	%rd9, %rd2, %rd16;
	mov.b32 	%r74, 0;
	@%p3 bra 	$L__BB1_12;
	add.s64 	%rd29, %rd2, 4;
	add.s64 	%rd28, %rd3, 4;
	neg.s32 	%r72, %r3;
	mov.b32 	%r73, 0;
	mov.u32 	%r71, %r17;
$L__BB1_5:
	ld.global.f32 	%f8, [%rd8];
	ld.global.f32 	%f9, [%rd28+-4];
	sub.f32 	%f10, %f8, %f9;
	ld.global.f32 	%f11, [%rd9];
	ld.global.f32 	%f12, [%rd29+-4];
	sub.f32 	%f13, %f11, %f12;
	mul.f32 	%f14, %f13, %f13;
	fma.rn.f32 	%f1, %f10, %f10, %f14;
	cvt.f64.f32 	%fd1, %f1;
	neg.f64 	%fd16, %fd1;
	fma.rn.f64 	%fd17, %fd1, 0dBFF71547652B82FE, 0d4338000000000000;
	{
	.reg .b32 %temp; 
	mov.b64 	{%r7, %temp}, %fd17;
	}
	mov.f64 	%fd18, 0dC338000000000000;
	add.rn.f64 	%fd19, %fd17, %fd18;
	fma.rn.f64 	%fd20, %fd19, 0dBFE62E42FEFA39EF, %fd16;
	fma.rn.f64 	%fd21, %fd19, 0dBC7ABC9E3B39803F, %fd20;
	fma.rn.f64 	%fd22, %fd21, 0d3E5ADE1569CE2BDF, 0d3E928AF3FCA213EA;
	fma.rn.f64 	%fd23, %fd22, %fd21, 0d3EC71DEE62401315;
	fma.rn.f64 	%fd24, %fd23, %fd21, 0d3EFA01997C89EB71;
	fma.rn.f64 	%fd25, %fd24, %fd21, 0d3F2A01A014761F65;
	fma.rn.f64 	%fd26, %fd25, %fd21, 0d3F56C16C1852B7AF;
	fma.rn.f64 	%fd27, %fd26, %fd21, 0d3F81111111122322;
	fma.rn.f64 	%fd28, %fd27, %fd21, 0d3FA55555555502A1;
	fma.rn.f64 	%fd29, %fd28, %fd21, 0d3FC5555555555511;
	fma.rn.f64 	%fd30, %fd29, %fd21, 0d3FE000000000000B;
	fma.rn.f64 	%fd31, %fd30, %fd21, 0d3FF0000000000000;
	fma.rn.f64 	%fd32, %fd31, %fd21, 0d3FF0000000000000;
	{
	.reg .b32 %temp; 
	mov.b64 	{%r8, %temp}, %fd32;
	}
	{
	.reg .b32 %temp; 
	mov.b64 	{%temp, %r9}, %fd32;
	}
	shl.b32 	%r31, %r7, 20;
	add.s32 	%r32, %r31, %r9;
	mov.b64 	%fd85, {%r8, %r32};
	{
	.reg .b32 %temp; 
	mov.b64 	{%temp, %r33}, %fd16;
	}
	mov.b32 	%f15, %r33;
	abs.f32 	%f2, %f15;
	setp.lt.f32 	%p4, %f2, 0f4086232B;
	@%p4 bra 	$L__BB1_8;
	setp.gt.f32 	%p5, %f1, 0f00000000;
	mov.f64 	%fd33, 0d7FF0000000000000;
	sub.f64 	%fd34, %fd33, %fd1;
	selp.f64 	%fd85, 0d0000000000000000, %fd34, %p5;
	setp.geu.f32 	%p6, %f2, 0f40874800;
	@%p6 bra 	$L__BB1_8;
	shr.u32 	%r34, %r7, 31;
	add.s32 	%r35, %r7, %r34;
	shr.s32 	%r36, %r35, 1;
	shl.b32 	%r37, %r36, 20;
	add.s32 	%r38, %r9, %r37;
	mov.b64 	%fd35, {%r8, %r38};
	sub.s32 	%r39, %r7, %r36;
	shl.b32 	%r40, %r39, 20;
	add.s32 	%r41, %r40, 1072693248;
	mov.b32 	%r42, 0;
	mov.b64 	%fd36, {%r42, %r41};
	mul.f64 	%fd85, %fd36, %fd35;
$L__BB1_8:
	cvt.rn.f32.f64 	%f16, %fd85;
	mul.wide.s32 	%rd17, %r71, 4;
	add.s64 	%rd18, %rd1, %rd17;
	setp.eq.s32 	%p7, %r72, 0;
	cvt.f64.f32 	%fd37, %f16;
	add.f64 	%fd38, %fd37, 0d3F847AE147AE147B;
	cvt.rn.f32.f64 	%f17, %fd38;
	selp.f32 	%f18, %f17, %f16, %p7;
	st.global.f32 	[%rd18], %f18;
	ld.global.f32 	%f19, [%rd8];
	ld.global.f32 	%f20, [%rd28];
	sub.f32 	%f21, %f19, %f20;
	ld.global.f32 	%f22, [%rd9];
	ld.global.f32 	%f23, [%rd29];
	sub.f32 	%f24, %f22, %f23;
	mul.f32 	%f25, %f24, %f24;
	fma.rn.f32 	%f3, %f21, %f21, %f25;
	cvt.f64.f32 	%fd6, %f3;
	neg.f64 	%fd39, %fd6;
	fma.rn.f64 	%fd40, %fd6, 0dBFF71547652B82FE, 0d4338000000000000;
	{
	.reg .b32 %temp; 
	mov.b64 	{%r10, %temp}, %fd40;
	}
	mov.f64 	%fd41, 0dC338000000000000;
	add.rn.f64 	%fd42, %fd40, %fd41;
	fma.rn.f64 	%fd43, %fd42, 0dBFE62E42FEFA39EF, %fd39;
	fma.rn.f64 	%fd44, %fd42, 0dBC7ABC9E3B39803F, %fd43;
	fma.rn.f64 	%fd45, %fd44, 0d3E5ADE1569CE2BDF, 0d3E928AF3FCA213EA;
	fma.rn.f64 	%fd46, %fd45, %fd44, 0d3EC71DEE62401315;
	fma.rn.f64 	%fd47, %fd46, %fd44, 0d3EFA01997C89EB71;
	fma.rn.f64 	%fd48, %fd47, %fd44, 0d3F2A01A014761F65;
	fma.rn.f64 	%fd49, %fd48, %fd44, 0d3F56C16C1852B7AF;
	fma.rn.f64 	%fd50, %fd49, %fd44, 0d3F81111111122322;
	fma.rn.f64 	%fd51, %fd50, %fd44, 0d3FA55555555502A1;
	fma.rn.f64 	%fd52, %fd51, %fd44, 0d3FC5555555555511;
	fma.rn.f64 	%fd53, %fd52, %fd44, 0d3FE000000000000B;
	fma.rn.f64 	%fd54, %fd53, %fd44, 0d3FF0000000000000;
	fma.rn.f64 	%fd55, %fd54, %fd44, 0d3FF0000000000000;
	{
	.reg .b32 %temp; 
	mov.b64 	{%r11, %temp}, %fd55;
	}
	{
	.reg .b32 %temp; 
	mov.b64 	{%temp, %r12}, %fd55;
	}
	shl.b32 	%r43, %r10, 20;
	add.s32 	%r44, %r43, %r12;
	mov.b64 	%fd86, {%r11, %r44};
	{
	.reg .b32 %temp; 
	mov.b64 	{%temp, %r45}, %fd39;
	}
	mov.b32 	%f26, %r45;
	abs.f32 	%f4, %f26;
	setp.lt.f32 	%p8, %f4, 0f4086232B;
	@%p8 bra 	$L__BB1_11;
	setp.gt.f32 	%p9, %f3, 0f00000000;
	mov.f64 	%fd56, 0d7FF0000000000000;
	sub.f64 	%fd57, %fd56, %fd6;
	selp.f64 	%fd86, 0d0000000000000000, %fd57, %p9;
	setp.geu.f32 	%p10, %f4, 0f40874800;
	@%p10 bra 	$L__BB1_11;
	shr.u32 	%r46, %r10, 31;
	add.s32 	%r47, %r10, %r46;
	shr.s32 	%r48, %r47, 1;
	shl.b32 	%r49, %r48, 20;
	add.s32 	%r50, %r12, %r49;
	mov.b64 	%fd58, {%r11, %r50};
	sub.s32 	%r51, %r10, %r48;
	shl.b32 	%r52, %r51, 20;
	add.s32 	%r53, %r52, 1072693248;
	mov.b32 	%r54, 0;
	mov.b64 	%fd59, {%r54, %r53};
	mul.f64 	%fd86, %fd59, %fd58;
$L__BB1_11:
	cvt.rn.f32.f64 	%f27, %fd86;
	cvt.s64.s32 	%rd19, %r17;
	cvt.s64.s32 	%rd20, %r73;
	add.s64 	%rd21, %rd20, %rd19;
	shl.b64 	%rd22, %rd21, 2;
	add.s64 	%rd23, %rd1, %rd22;
	add.s32 	%r55, %r73, 1;
	setp.eq.s32 	%p11, %r3, %r55;
	cvt.f64.f32 	%fd60, %f27;
	add.f64 	%fd61, %fd60, 0d3F847AE147AE147B;
	cvt.rn.f32.f64 	%f28, %fd61;
	selp.f32 	%f29, %f28, %f27, %p11;
	st.global.f32 	[%rd23+4], %f29;
	add.s32 	%r73, %r73, 2;
	add.s32 	%r72, %r72, 2;
	add.s64 	%rd29, %rd29, 8;
	add.s64 	%rd28, %rd28, 8;
	add.s32 	%r71, %r71, 2;
	and.b32  	%r74, %r24, 2147483646;
	setp.eq.s32 	%p12, %r73, %r74;
	@%p12 bra 	$L__BB1_12;
	bra.uni 	$L__BB1_5;
$L__BB1_12:
	and.b32  	%r56, %r24, 1;
	setp.eq.b32 	%p13, %r56, 1;
	not.pred 	%p14, %p13;
	@%p14 bra 	$L__BB1_18;
	ld.global.f32 	%f30, [%rd8];
	mul.wide.u32 	%rd24, %r74, 4;
	add.s64 	%rd25, %rd3, %rd24;
	ld.global.f32 	%f31, [%rd25];
	sub.f32 	%f32, %f30, %f31;
	ld.global.f32 	%f33, [%rd9];
	add.s64 	%rd26, %rd2, %rd24;
	ld.global.f32 	%f34, [%rd26];
	sub.f32 	%f35, %f33, %f34;
	mul.f32 	%f36, %f35, %f35;
	fma.rn.f32 	%f5, %f32, %f32, %f36;
	cvt.f64.f32 	%fd11, %f5;
	neg.f64 	%fd62, %fd11;
	fma.rn.f64 	%fd63, %fd11, 0dBFF71547652B82FE, 0d4338000000000000;
	{
	.reg .b32 %temp; 
	mov.b64 	{%r20, %temp}, %fd63;
	}
	mov.f64 	%fd64, 0dC338000000000000;
	add.rn.f64 	%fd65, %fd63, %fd64;
	fma.rn.f64 	%fd66, %fd65, 0dBFE62E42FEFA39EF, %fd62;
	fma.rn.f64 	%fd67, %fd65, 0dBC7ABC9E3B39803F, %fd66;
	fma.rn.f64 	%fd68, %fd67, 0d3E5ADE1569CE2BDF, 0d3E928AF3FCA213EA;
	fma.rn.f64 	%fd69, %fd68, %fd67, 0d3EC71DEE62401315;
	fma.rn.f64 	%fd70, %fd69, %fd67, 0d3EFA01997C89EB71;
	fma.rn.f64 	%fd71, %fd70, %fd67, 0d3F2A01A014761F65;
	fma.rn.f64 	%fd72, %fd71, %fd67, 0d3F56C16C1852B7AF;
	fma.rn.f64 	%fd73, %fd72, %fd67, 0d3F81111111122322;
	fma.rn.f64 	%fd74, %fd73, %fd67, 0d3FA55555555502A1;
	fma.rn.f64 	%fd75, %fd74, %fd67, 0d3FC5555555555511;
	fma.rn.f64 	%fd76, %fd75, %fd67, 0d3FE000000000000B;
	fma.rn.f64 	%fd77, %fd76, %fd67, 0d3FF0000000000000;
	fma.rn.f64 	%fd78, %fd77, %fd67, 0d3FF0000000000000;
	{
	.reg .b32 %temp; 
	mov.b64 	{%r21, %temp}, %fd78;
	}
	{
	.reg .b32 %temp; 
	mov.b64 	{%temp, %r22}, %fd78;
	}
	shl.b32 	%r57, %r20, 20;
	add.s32 	%r58, %r57, %r22;
	mov.b64 	%fd87, {%r21, %r58};
	{
	.reg .b32 %temp; 
	mov.b64 	{%temp, %r59}, %fd62;
	}
	mov.b32 	%f37, %r59;
	abs.f32 	%f6, %f37;
	setp.lt.f32 	%p15, %f6, 0f4086232B;
	@%p15 bra 	$L__BB1_16;
	setp.gt.f32 	%p16, %f5, 0f00000000;
	mov.f64 	%fd79, 0d7FF0000000000000;
	sub.f64 	%fd80, %fd79, %fd11;
	selp.f64 	%fd87, 0d0000000000000000, %fd80, %p16;
	setp.geu.f32 	%p17, %f6, 0f40874800;
	@%p17 bra 	$L__BB1_16;
	shr.u32 	%r60, %r20, 31;
	add.s32 	%r61, %r20, %r60;
	shr.s32 	%r62, %r61, 1;
	shl.b32 	%r63, %r62, 20;
	add.s32 	%r64, %r22, %r63;
	mov.b64 	%fd81, {%r21, %r64};
	sub.s32 	%r65, %r20, %r62;
	shl.b32 	%r66, %r65, 20;
	add.s32 	%r67, %r66, 1072693248;
	mov.b32 	%r68, 0;
	mov.b64 	%fd82, {%r68, %r67};
	mul.f64 	%fd87, %fd82, %fd81;
$L__BB1_16:
	cvt.rn.f32.f64 	%f7, %fd87;
	add.s32 	%r69, %r74, %r17;
	mul.wide.s32 	%rd27, %r69, 4;
	add.s64 	%rd12, %rd1, %rd27;
	st.global.f32 	[%rd12], %f7;
	setp.ne.s32 	%p18, %r3, %r74;
	@%p18 bra 	$L__BB1_18;
	cvt.f64.f32 	%fd83, %f7;
	add.f64 	%fd84, %fd83, 0d3F847AE147AE147B;
	cvt.rn.f32.f64 	%f38, %fd84;
	st.global.f32 	[%rd12], %f38;
$L__BB1_18:
	add.s32 	%r70, %r70, 1;
	setp.ne.s32 	%p19, %r70, %r1;
	@%p19 bra 	$L__BB1_2;
$L__BB1_19:
	ret;

}
	// .globl	_Z2LUPfii
.visible .entry _Z2LUPfii(
	.param .u64 .ptr .align 1 _Z2LUPfii_param_0,
	.param .u32 _Z2LUPfii_param_1,
	.param .u32 _Z2LUPfii_param_2
)
{
	.reg .pred 	%p<42>;
	.reg .b16 	%rs<17>;
	.reg .b32 	%r<107>;
	.reg .b32 	%f<97>;
	.reg .b64 	%rd<47>;

	ld.param.u64 	%rd4, [_Z2LUPfii_param_0];
	ld.param.u32 	%r66, [_Z2LUPfii_param_1];
	cvta.to.global.u64 	%rd1, %rd4;
	mov.u32 	%r1, %ntid.x;
	div.u32 	%r2, %r66, %r1;
	mov.u32 	%r3, %tid.x;
	add.s32 	%r4, %r66, -1;
	setp.lt.s32 	%p1, %r66, 2;
	@%p1 bra 	$L__BB2_38;
	add.s32 	%r5, %r66, -2;
	cvt.u16.u32 	%rs1, %r66;
	and.b32  	%r6, %r2, 3;
	add.s32 	%r7, %r3, %r1;
	shl.b32 	%r8, %r1, 2;
	mul.lo.s32 	%r9, %r66, %r7;
	mul.lo.s32 	%r68, %r1, %r66;
	shl.b32 	%r10, %r68, 2;
	shl.b32 	%r69, %r1, 1;
	add.s32 	%r11, %r3, %r69;
	mul.lo.s32 	%r12, %r66, %r11;
	mad.lo.s32 	%r13, %r1, 3, %r3;
	mul.lo.s32 	%r14, %r66, %r13;
	mul.lo.s32 	%r15, %r3, %r66;
	mov.b32 	%r90, 0;
	mov.b16 	%rs15, 0;
	mov.u16 	%rs16, %rs15;
$L__BB2_2:
	setp.lt.s32 	%p2, %r2, 1;
	xor.b16  	%rs10, %rs15, 3;
	add.s16 	%rs5, %rs10, %rs1;
	@%p2 bra 	$L__BB2_37;
	setp.lt.u32 	%p3, %r2, 4;
	mul.lo.s32 	%r17, %r90, %r66;
	add.s32 	%r71, %r17, %r90;
	mul.wide.u32 	%rd5, %r71, 4;
	add.s64 	%rd2, %rd1, %rd5;
	mov.b32 	%r91, 0;
	@%p3 bra 	$L__BB2_14;
	and.b32  	%r72, %r2, 2147483644;
	neg.s32 	%r100, %r72;
	add.s32 	%r98, %r9, %r90;
	add.s32 	%r96, %r12, %r90;
	add.s32 	%r94, %r14, %r90;
	add.s32 	%r93, %r15, %r90;
	mov.u32 	%r92, %r3;
	mov.u32 	%r95, %r13;
	mov.u32 	%r97, %r11;
	mov.u32 	%r99, %r7;
$L__BB2_5:
	setp.le.s32 	%p4, %r92, %r90;
	setp.ge.s32 	%p5, %r92, %r66;
	or.pred  	%p6, %p4, %p5;
	@%p6 bra 	$L__BB2_7;
	mul.wide.s32 	%rd6, %r93, 4;
	add.s64 	%rd7, %rd1, %rd6;
	ld.global.f32 	%f1, [%rd7];
	ld.global.f32 	%f2, [%rd2];
	div.rn.f32 	%f3, %f1, %f2;
	st.global.f32 	[%rd7], %f3;
$L__BB2_7:
	setp.le.s32 	%p7, %r99, %r90;
	setp.ge.s32 	%p8, %r99, %r66;
	or.pred  	%p9, %p7, %p8;
	@%p9 bra 	$L__BB2_9;
	mul.wide.s32 	%rd8, %r98, 4;
	add.s64 	%rd9, %rd1, %rd8;
	ld.global.f32 	%f4, [%rd9];
	ld.global.f32 	%f5, [%rd2];
	div.rn.f32 	%f6, %f4, %f5;
	st.global.f32 	[%rd9], %f6;
$L__BB2_9:
	setp.le.s32 	%p10, %r97, %r90;
	setp.ge.s32 	%p11, %r97, %r66;
	or.pred  	%p12, %p10, %p11;
	@%p12 bra 	$L__BB2_11;
	mul.wide.s32 	%rd10, %r96, 4;
	add.s64 	%rd11, %rd1, %rd10;
	ld.global.f32 	%f7, [%rd11];
	ld.global.f32 	%f8, [%rd2];
	div.rn.f32 	%f9, %f7, %f8;
	st.global.f32 	[%rd11], %f9;
$L__BB2_11:
	setp.le.s32 	%p13, %r95, %r90;
	setp.ge.s32 	%p14, %r95, %r66;
	or.pred  	%p15, %p13, %p14;
	@%p15 bra 	$L__BB2_13;
	mul.wide.s32 	%rd12, %r94, 4;
	add.s64 	%rd13, %rd1, %rd12;
	ld.global.f32 	%f10, [%rd13];
	ld.global.f32 	%f11, [%rd2];
	div.rn.f32 	%f12, %f10, %f11;
	st.global.f32 	[%rd13], %f12;
$L__BB2_13:
	and.b32  	%r91, %r2, 2147483644;
	add.s32 	%r100, %r100, 4;
	add.s32 	%r99, %r99, %r8;
	add.s32 	%r98, %r98, %r10;
	add.s32 	%r97, %r97, %r8;
	add.s32 	%r96, %r96, %r10;
	add.s32 	%r95, %r95, %r8;
	add.s32 	%r94, %r94, %r10;
	add.s32 	%r93, %r93, %r10;
	add.s32 	%r92, %r92, %r8;
	setp.eq.s32 	%p16, %r100, 0;
	@%p16 bra 	$L__BB2_14;
	bra.uni 	$L__BB2_5;
$L__BB2_14:
	setp.eq.s32 	%p17, %r6, 0;
	@%p17 bra 	$L__BB2_23;
	mad.lo.s32 	%r24, %r91, %r1, %r3;
	setp.le.s32 	%p18, %r24, %r90;
	setp.ge.s32 	%p19, %r24, %r66;
	or.pred  	%p20, %p18, %p19;
	@%p20 bra 	$L__BB2_17;
	mad.lo.s32 	%r73, %r24, %r66, %r90;
	mul.wide.s32 	%rd14, %r73, 4;
	add.s64 	%rd15, %rd1, %rd14;
	ld.global.f32 	%f13, [%rd15];
	ld.global.f32 	%f14, [%rd2];
	div.rn.f32 	%f15, %f13, %f14;
	st.global.f32 	[%rd15], %f15;
$L__BB2_17:
	setp.eq.s32 	%p21, %r6, 1;
	@%p21 bra 	$L__BB2_23;
	add.s32 	%r25, %r24, %r1;
	setp.le.s32 	%p22, %r25, %r90;
	setp.ge.s32 	%p23, %r25, %r66;
	or.pred  	%p24, %p22, %p23;
	@%p24 bra 	$L__BB2_20;
	mad.lo.s32 	%r74, %r25, %r66, %r90;
	mul.wide.s32 	%rd16, %r74, 4;
	add.s64 	%rd17, %rd1, %rd16;
	ld.global.f32 	%f16, [%rd17];
	ld.global.f32 	%f17, [%rd2];
	div.rn.f32 	%f18, %f16, %f17;
	st.global.f32 	[%rd17], %f18;
$L__BB2_20:
	setp.eq.s32 	%p25, %r6, 2;
	@%p25 bra 	$L__BB2_23;
	add.s32 	%r26, %r25, %r1;
	setp.le.s32 	%p26, %r26, %r90;
	setp.ge.s32 	%p27, %r26, %r66;
	or.pred  	%p28, %p26, %p27;
	@%p28 bra 	$L__BB2_23;
	mad.lo.s32 	%r75, %r26, %r66, %r90;
	mul.wide.s32 	%rd18, %r75, 4;
	add.s64 	%rd19, %rd1, %rd18;
	ld.global.f32 	%f19, [%rd19];
	ld.global.f32 	%f20, [%rd2];
	div.rn.f32 	%f21, %f19, %f20;
	st.global.f32 	[%rd19], %f21;
$L__BB2_23:
	not.b16 	%rs11, %rs16;
	add.s16 	%rs12, %rs11, %rs1;
	cvt.u32.u16 	%r77, %rs12;
	and.b32  	%r78, %r77, 7;
	sub.s32 	%r79, %r4, %r90;
	add.s32 	%r27, %r90, 1;
	and.b32  	%r28, %r79, 7;
	and.b32  	%r29, %r79, -8;
	and.b32  	%r30, %r77, 3;
	sub.s32 	%r31, %r5, %r90;
	add.s32 	%r32, %r78, -1;
	mov.b32 	%r101, 0;
	cvt.u64.u32 	%rd38, %r17;
$L__BB2_24:
	mad.lo.s32 	%r53, %r101, %r1, %r3;
	setp.le.s32 	%p29, %r53, %r90;
	setp.ge.s32 	%p30, %r53, %r66;
	or.pred  	%p31, %p29, %p30;
	@%p31 bra 	$L__BB2_36;
	setp.lt.u32 	%p32, %r31, 7;
	mul.lo.s32 	%r54, %r53, %r66;
	add.s32 	%r80, %r54, %r90;
	mul.wide.s32 	%rd20, %r80, 4;
	add.s64 	%rd3, %rd1, %rd20;
	mov.u32 	%r104, %r27;
	@%p32 bra 	$L__BB2_28;
	mov.b32 	%r103, 0;
	mov.u32 	%r104, %r27;
$L__BB2_27:
	.pragma "nounroll";
	add.s32 	%r82, %r104, %r54;
	add.s32 	%r83, %r104, %r17;
	mul.wide.s32 	%rd21, %r82, 4;
	add.s64 	%rd22, %rd1, %rd21;
	ld.global.f32 	%f22, [%rd22];
	ld.global.f32 	%f23, [%rd3];
	mul.wide.u32 	%rd23, %r83, 4;
	add.s64 	%rd24, %rd1, %rd23;
	ld.global.f32 	%f24, [%rd24];
	mul.f32 	%f25, %f23, %f24;
	sub.f32 	%f26, %f22, %f25;
	st.global.f32 	[%rd22], %f26;
	ld.global.f32 	%f27, [%rd22+4];
	ld.global.f32 	%f28, [%rd3];
	ld.global.f32 	%f29, [%rd24+4];
	mul.f32 	%f30, %f28, %f29;
	sub.f32 	%f31, %f27, %f30;
	st.global.f32 	[%rd22+4], %f31;
	ld.global.f32 	%f32, [%rd22+8];
	ld.global.f32 	%f33, [%rd3];
	ld.global.f32 	%f34, [%rd24+8];
	mul.f32 	%f35, %f33, %f34;
	sub.f32 	%f36, %f32, %f35;
	st.global.f32 	[%rd22+8], %f36;
	ld.global.f32 	%f37, [%rd22+12];
	ld.global.f32 	%f38, [%rd3];
	ld.global.f32 	%f39, [%rd24+12];
	mul.f32 	%f40, %f38, %f39;
	sub.f32 	%f41, %f37, %f40;
	st.global.f32 	[%rd22+12], %f41;
	ld.global.f32 	%f42, [%rd22+16];
	ld.global.f32 	%f43, [%rd3];
	ld.global.f32 	%f44, [%rd24+16];
	mul.f32 	%f45, %f43, %f44;
	sub.f32 	%f46, %f42, %f45;
	st.global.f32 	[%rd22+16], %f46;
	ld.global.f32 	%f47, [%rd22+20];
	ld.global.f32 	%f48, [%rd3];
	ld.global.f32 	%f49, [%rd24+20];
	mul.f32 	%f50, %f48, %f49;
	sub.f32 	%f51, %f47, %f50;
	st.global.f32 	[%rd22+20], %f51;
	ld.global.f32 	%f52, [%rd22+24];
	ld.global.f32 	%f53, [%rd3];
	ld.global.f32 	%f54, [%rd24+24];
	mul.f32 	%f55, %f53, %f54;
	sub.f32 	%f56, %f52, %f55;
	st.global.f32 	[%rd22+24], %f56;
	ld.global.f32 	%f57, [%rd22+28];
	ld.global.f32 	%f58, [%rd3];
	ld.global.f32 	%f59, [%rd24+28];
	mul.f32 	%f60, %f58, %f59;
	sub.f32 	%f61, %f57, %f60;
	st.global.f32 	[%rd22+28], %f61;
	add.s32 	%r104, %r104, 8;
	add.s32 	%r103, %r103, 8;
	setp.ne.s32 	%p33, %r103, %r29;
	@%p33 bra 	$L__BB2_27;
$L__BB2_28:
	setp.eq.s32 	%p34, %r28, 0;
	@%p34 bra 	$L__BB2_36;
	setp.lt.u32 	%p35, %r32, 3;
	@%p35 bra 	$L__BB2_31;
	add.s32 	%r84, %r104, %r54;
	add.s32 	%r85, %r104, %r17;
	mul.wide.s32 	%rd25, %r84, 4;
	add.s64 	%rd26, %rd1, %rd25;
	ld.global.f32 	%f62, [%rd26];
	ld.global.f32 	%f63, [%rd3];
	mul.wide.u32 	%rd27, %r85, 4;
	add.s64 	%rd28, %rd1, %rd27;
	ld.global.f32 	%f64, [%rd28];
	mul.f32 	%f65, %f63, %f64;
	sub.f32 	%f66, %f62, %f65;
	st.global.f32 	[%rd26], %f66;
	ld.global.f32 	%f67, [%rd26+4];
	ld.global.f32 	%f68, [%rd3];
	cvt.u64.u32 	%rd30, %r104;
	add.s64 	%rd31, %rd30, %rd38;
	shl.b64 	%rd32, %rd31, 2;
	add.s64 	%rd33, %rd1, %rd32;
	ld.global.f32 	%f69, [%rd33+4];
	mul.f32 	%f70, %f68, %f69;
	sub.f32 	%f71, %f67, %f70;
	st.global.f32 	[%rd26+4], %f71;
	ld.global.f32 	%f72, [%rd26+8];
	ld.global.f32 	%f73, [%rd3];
	ld.global.f32 	%f74, [%rd33+8];
	mul.f32 	%f75, %f73, %f74;
	sub.f32 	%f76, %f72, %f75;
	st.global.f32 	[%rd26+8], %f76;
	ld.global.f32 	%f77, [%rd26+12];
	ld.global.f32 	%f78, [%rd3];
	ld.global.f32 	%f79, [%rd33+12];
	mul.f32 	%f80, %f78, %f79;
	sub.f32 	%f81, %f77, %f80;
	st.global.f32 	[%rd26+12], %f81;
	add.s32 	%r104, %r104, 4;
$L__BB2_31:
	setp.eq.s32 	%p36, %r30, 0;
	@%p36 bra 	$L__BB2_36;
	and.b16  	%rs13, %rs5, 3;
	setp.eq.s16 	%p37, %rs13, 1;
	@%p37 bra 	$L__BB2_34;
	add.s32 	%r86, %r104, %r54;
	add.s32 	%r87, %r104, %r17;
	mul.wide.s32 	%rd34, %r86, 4;
	add.s64 	%rd35, %rd1, %rd34;
	ld.global.f32 	%f82, [%rd35];
	ld.global.f32 	%f83, [%rd3];
	mul.wide.u32 	%rd36, %r87, 4;
	add.s64 	%rd37, %rd1, %rd36;
	ld.global.f32 	%f84, [%rd37];
	mul.f32 	%f85, %f83, %f84;
	sub.f32 	%f86, %f82, %f85;
	st.global.f32 	[%rd35], %f86;
	ld.global.f32 	%f87, [%rd35+4];
	ld.global.f32 	%f88, [%rd3];
	cvt.u64.u32 	%rd39, %r104;
	add.s64 	%rd40, %rd39, %rd38;
	shl.b64 	%rd41, %rd40, 2;
	add.s64 	%rd42, %rd1, %rd41;
	ld.global.f32 	%f89, [%rd42+4];
	mul.f32 	%f90, %f88, %f89;
	sub.f32 	%f91, %f87, %f90;
	st.global.f32 	[%rd35+4], %f91;
	add.s32 	%r104, %r104, 2;
$L__BB2_34:
	and.b16  	%rs14, %rs5, 1;
	setp.eq.b16 	%p38, %rs14, 1;
	not.pred 	%p39, %p38;
	@%p39 bra 	$L__BB2_36;
	add.s32 	%r88, %r104, %r54;
	add.s32 	%r89, %r104, %r17;
	mul.wide.s32 	%rd43, %r88, 4;
	add.s64 	%rd44, %rd1, %rd43;
	ld.global.f32 	%f92, [%rd44];
	ld.global.f32 	%f93, [%rd3];
	mul.wide.u32 	%rd45, %r89, 4;
	add.s64 	%rd46, %rd1, %rd45;
	ld.global.f32 	%f94, [%rd46];
	mul.f32 	%f95, %f93, %f94;
	sub.f32 	%f96, %f92, %f95;
	st.global.f32 	[%rd44], %f96;
$L__BB2_36:
	add.s32 	%r101, %r101, 1;
	setp.ne.s32 	%p40, %r101, %r2;
	@%p40 bra 	$L__BB2_24;
$L__BB2_37:
	bar.sync 	0;
	add.s32 	%r90, %r90, 1;
	setp.ne.s32 	%p41, %r90, %r4;
	add.s16 	%rs16, %rs16, 1;
	add.s16 	%rs15, %rs15, 1;
	@%p41 bra 	$L__BB2_2;
$L__BB2_38:
	ret;

}
	// .globl	_Z6solveLPfS_i
.visible .entry _Z6solveLPfS_i(
	.param .u64 .ptr .align 1 _Z6solveLPfS_i_param_0,
	.param .u64 .ptr .align 1 _Z6solveLPfS_i_param_1,
	.param .u32 _Z6solveLPfS_i_param_2
)
{
	.reg .pred 	%p<30>;
	.reg .b32 	%r<63>;
	.reg .b32 	%f<36>;
	.reg .b64 	%rd<26>;

	ld.param.u64 	%rd6, [_Z6solveLPfS_i_param_0];
	ld.param.u64 	%rd7, [_Z6solveLPfS_i_param_1];
	ld.param.u32 	%r37, [_Z6solveLPfS_i_param_2];
	cvta.to.global.u64 	%rd1, %rd7;
	cvta.to.global.u64 	%rd2, %rd6;
	mov.u32 	%r38, %ntid.x;
	div.u32 	%r1, %r37, %r38;
	setp.lt.s32 	%p1, %r37, 2;
	@%p1 bra 	$L__BB3_24;
	mov.u32 	%r40, %tid.x;
	mul.lo.s32 	%r2, %r1, %r40;
	add.s32 	%r3, %r2, 3;
	mad.lo.s32 	%r4, %r37, %r2, %r37;
	shl.b32 	%r5, %r37, 2;
	add.s32 	%r41, %r2, 2;
	mul.lo.s32 	%r6, %r37, %r41;
	mul.lo.s32 	%r42, %r40, %r37;
	mul.lo.s32 	%r7, %r42, %r1;
	mov.b32 	%r54, 1;
$L__BB3_2:
	setp.lt.s32 	%p2, %r1, 1;
	@%p2 bra 	$L__BB3_23;
	setp.lt.u32 	%p3, %r1, 4;
	mul.wide.u32 	%rd8, %r54, 4;
	add.s64 	%rd3, %rd2, %rd8;
	mov.b32 	%r62, 0;
	@%p3 bra 	$L__BB3_14;
	and.b32  	%r62, %r1, 2147483644;
	neg.s32 	%r61, %r62;
	add.s32 	%r59, %r4, %r54;
	add.s32 	%r58, %r6, %r54;
	mad.lo.s32 	%r57, %r37, %r3, %r54;
	add.s32 	%r55, %r7, %r54;
	mov.u32 	%r56, %r2;
	mov.u32 	%r60, %r3;
$L__BB3_5:
	add.s32 	%r21, %r60, -2;
	add.s32 	%r45, %r60, -3;
	setp.lt.s32 	%p4, %r45, %r54;
	setp.ge.s32 	%p5, %r45, %r37;
	mul.wide.s32 	%rd9, %r56, 4;
	add.s64 	%rd10, %rd2, %rd9;
	add.s64 	%rd4, %rd10, 8;
	or.pred  	%p6, %p4, %p5;
	@%p6 bra 	$L__BB3_7;
	add.s32 	%r46, %r55, -1;
	ld.global.f32 	%f1, [%rd4+-8];
	mul.wide.s32 	%rd11, %r46, 4;
	add.s64 	%rd12, %rd1, %rd11;
	ld.global.f32 	%f2, [%rd12];
	ld.global.f32 	%f3, [%rd3+-4];
	mul.f32 	%f4, %f2, %f3;
	sub.f32 	%f5, %f1, %f4;
	st.global.f32 	[%rd4+-8], %f5;
$L__BB3_7:
	setp.lt.s32 	%p7, %r21, %r54;
	setp.ge.s32 	%p8, %r21, %r37;
	or.pred  	%p9, %p7, %p8;
	@%p9 bra 	$L__BB3_9;
	add.s32 	%r47, %r59, -1;
	ld.global.f32 	%f6, [%rd4+-4];
	mul.wide.s32 	%rd13, %r47, 4;
	add.s64 	%rd14, %rd1, %rd13;
	ld.global.f32 	%f7, [%rd14];
	ld.global.f32 	%f8, [%rd3+-4];
	mul.f32 	%f9, %f7, %f8;
	sub.f32 	%f10, %f6, %f9;
	st.global.f32 	[%rd4+-4], %f10;
$L__BB3_9:
	add.s32 	%r48, %r21, 1;
	setp.lt.s32 	%p10, %r48, %r54;
	setp.ge.s32 	%p11, %r48, %r37;
	or.pred  	%p12, %p10, %p11;
	@%p12 bra 	$L__BB3_11;
	add.s32 	%r49, %r58, -1;
	ld.global.f32 	%f11, [%rd4];
	mul.wide.s32 	%rd15, %r49, 4;
	add.s64 	%rd16, %rd1, %rd15;
	ld.global.f32 	%f12, [%rd16];
	ld.global.f32 	%f13, [%rd3+-4];
	mul.f32 	%f14, %f12, %f13;
	sub.f32 	%f15, %f11, %f14;
	st.global.f32 	[%rd4], %f15;
$L__BB3_11:
	setp.lt.s32 	%p13, %r60, %r54;
	setp.ge.s32 	%p14, %r60, %r37;
	or.pred  	%p15, %p13, %p14;
	@%p15 bra 	$L__BB3_13;
	add.s32 	%r50, %r57, -1;
	ld.global.f32 	%f16, [%rd4+4];
	mul.wide.s32 	%rd17, %r50, 4;
	add.s64 	%rd18, %rd1, %rd17;
	ld.global.f32 	%f17, [%rd18];
	ld.global.f32 	%f18, [%rd3+-4];
	mul.f32 	%f19, %f17, %f18;
	sub.f32 	%f20, %f16, %f19;
	st.global.f32 	[%rd4+4], %f20;
$L__BB3_13:
	add.s32 	%r61, %r61, 4;
	add.s32 	%r60, %r60, 4;
	add.s32 	%r59, %r59, %r5;
	add.s32 	%r58, %r58, %r5;
	add.s32 	%r57, %r57, %r5;
	add.s32 	%r56, %r56, 4;
	add.s32 	%r55, %r55, %r5;
	setp.ne.s32 	%p16, %r61, 0;
	@%p16 bra 	$L__BB3_5;
$L__BB3_14:
	and.b32  	%r31, %r1, 3;
	setp.eq.s32 	%p17, %r31, 0;
	@%p17 bra 	$L__BB3_23;
	add.s32 	%r32, %r54, -1;
	add.s32 	%r33, %r62, %r2;
	setp.lt.s32 	%p18, %r33, %r54;
	setp.ge.s32 	%p19, %r33, %r37;
	mul.wide.s32 	%rd19, %r33, 4;
	add.s64 	%rd5, %rd2, %rd19;
	or.pred  	%p20, %p18, %p19;
	@%p20 bra 	$L__BB3_17;
	mad.lo.s32 	%r51, %r33, %r37, %r32;
	ld.global.f32 	%f21, [%rd5];
	mul.wide.s32 	%rd20, %r51, 4;
	add.s64 	%rd21, %rd1, %rd20;
	ld.global.f32 	%f22, [%rd21];
	ld.global.f32 	%f23, [%rd3+-4];
	mul.f32 	%f24, %f22, %f23;
	sub.f32 	%f25, %f21, %f24;
	st.global.f32 	[%rd5], %f25;
$L__BB3_17:
	setp.eq.s32 	%p21, %r31, 1;
	@%p21 bra 	$L__BB3_23;
	add.s32 	%r34, %r33, 1;
	setp.lt.s32 	%p22, %r34, %r54;
	setp.ge.s32 	%p23, %r34, %r37;
	or.pred  	%p24, %p22, %p23;
	@%p24 bra 	$L__BB3_20;
	mad.lo.s32 	%r52, %r34, %r37, %r32;
	ld.global.f32 	%f26, [%rd5+4];
	mul.wide.s32 	%rd22, %r52, 4;
	add.s64 	%rd23, %rd1, %rd22;
	ld.global.f32 	%f27, [%rd23];
	ld.global.f32 	%f28, [%rd3+-4];
	mul.f32 	%f29, %f27, %f28;
	sub.f32 	%f30, %f26, %f29;
	st.global.f32 	[%rd5+4], %f30;
$L__BB3_20:
	setp.eq.s32 	%p25, %r31, 2;
	@%p25 bra 	$L__BB3_23;
	add.s32 	%r35, %r33, 2;
	setp.lt.s32 	%p26, %r35, %r54;
	setp.ge.s32 	%p27, %r35, %r37;
	or.pred  	%p28, %p26, %p27;
	@%p28 bra 	$L__BB3_23;
	mad.lo.s32 	%r53, %r35, %r37, %r32;
	ld.global.f32 	%f31, [%rd5+8];
	mul.wide.s32 	%rd24, %r53, 4;
	add.s64 	%rd25, %rd1, %rd24;
	ld.global.f32 	%f32, [%rd25];
	ld.global.f32 	%f33, [%rd3+-4];
	mul.f32 	%f34, %f32, %f33;
	sub.f32 	%f35, %f31, %f34;
	st.global.f32 	[%rd5+8], %f35;
$L__BB3_23:
	bar.sync 	0;
	add.s32 	%r54, %r54, 1;
	setp.ne.s32 	%p29, %r54, %r37;
	@%p29 bra 	$L__BB3_2;
$L__BB3_24:
	ret;

}
	// .globl	_Z6solveUPfS_i
.visible .entry _Z6solveUPfS_i(
	.param .u64 .ptr .align 1 _Z6solveUPfS_i_param_0,
	.param .u64 .ptr .align 1 _Z6solveUPfS_i_param_1,
	.param .u32 _Z6solveUPfS_i_param_2
)
{
	.reg .pred 	%p<32>;
	.reg .b32 	%r<54>;
	.reg .b32 	%f<42>;
	.reg .b64 	%rd<61>;

	ld.param.u64 	%rd4, [_Z6solveUPfS_i_param_0];
	ld.param.u64 	%rd5, [_Z6solveUPfS_i_param_1];
	ld.param.u32 	%r33, [_Z6solveUPfS_i_param_2];
	cvta.to.global.u64 	%rd1, %rd5;
	cvta.to.global.u64 	%rd2, %rd4;
	mov.u32 	%r34, %ntid.x;
	div.u32 	%r1, %r33, %r34;
	setp.lt.s32 	%p1, %r33, 2;
	@%p1 bra 	$L__BB4_26;
	mov.u32 	%r2, %tid.x;
	mul.lo.s32 	%r3, %r1, %r2;
	add.s32 	%r4, %r3, 3;
	mad.lo.s32 	%r5, %r33, %r3, %r33;
	add.s32 	%r35, %r3, 2;
	mul.lo.s32 	%r6, %r33, %r35;
	mul.lo.s32 	%r36, %r2, %r33;
	mul.lo.s32 	%r7, %r36, %r1;
	mov.u32 	%r46, %r33;
$L__BB4_2:
	mov.u32 	%r8, %r46;
	setp.ne.s32 	%p2, %r2, 0;
	add.s32 	%r46, %r8, -1;
	mul.wide.u32 	%rd6, %r46, 4;
	add.s64 	%rd3, %rd2, %rd6;
	@%p2 bra 	$L__BB4_4;
	ld.global.f32 	%f1, [%rd3];
	mul.lo.s32 	%r37, %r46, %r33;
	cvt.s64.s32 	%rd7, %r37;
	cvt.s64.s32 	%rd8, %r8;
	add.s64 	%rd9, %rd7, %rd8;
	shl.b64 	%rd10, %rd9, 2;
	add.s64 	%rd11, %rd1, %rd10;
	ld.global.f32 	%f2, [%rd11+-4];
	div.rn.f32 	%f3, %f1, %f2;
	st.global.f32 	[%rd3], %f3;
$L__BB4_4:
	setp.lt.s32 	%p3, %r1, 1;
	bar.sync 	0;
	@%p3 bra 	$L__BB4_25;
	setp.lt.u32 	%p4, %r1, 4;
	mov.b32 	%r53, 0;
	@%p4 bra 	$L__BB4_16;
	mul.lo.s32 	%r48, %r33, %r4;
	and.b32  	%r39, %r1, 2147483644;
	neg.s32 	%r52, %r39;
	mov.u32 	%r47, %r7;
	mov.u32 	%r49, %r6;
	mov.u32 	%r50, %r5;
	mov.u32 	%r51, %r4;
$L__BB4_7:
	add.s32 	%r18, %r51, -2;
	add.s32 	%r19, %r51, -3;
	setp.lt.s32 	%p5, %r19, 0;
	setp.ge.s32 	%p6, %r19, %r46;
	or.pred  	%p7, %p5, %p6;
	@%p7 bra 	$L__BB4_9;
	mul.wide.u32 	%rd12, %r19, 4;
	add.s64 	%rd13, %rd2, %rd12;
	ld.global.f32 	%f4, [%rd13];
	cvt.u64.u32 	%rd14, %r47;
	cvt.s64.s32 	%rd15, %r8;
	add.s64 	%rd16, %rd14, %rd15;
	shl.b64 	%rd17, %rd16, 2;
	add.s64 	%rd18, %rd1, %rd17;
	ld.global.f32 	%f5, [%rd18+-4];
	ld.global.f32 	%f6, [%rd3];
	mul.f32 	%f7, %f5, %f6;
	sub.f32 	%f8, %f4, %f7;
	st.global.f32 	[%rd13], %f8;
$L__BB4_9:
	setp.lt.s32 	%p8, %r18, 0;
	setp.ge.s32 	%p9, %r18, %r46;
	or.pred  	%p10, %p8, %p9;
	@%p10 bra 	$L__BB4_11;
	mul.wide.u32 	%rd19, %r18, 4;
	add.s64 	%rd20, %rd2, %rd19;
	ld.global.f32 	%f9, [%rd20];
	cvt.u64.u32 	%rd21, %r50;
	cvt.s64.s32 	%rd22, %r8;
	add.s64 	%rd23, %rd21, %rd22;
	shl.b64 	%rd24, %rd23, 2;
	add.s64 	%rd25, %rd1, %rd24;
	ld.global.f32 	%f10, [%rd25+-4];
	ld.global.f32 	%f11, [%rd3];
	mul.f32 	%f12, %f10, %f11;
	sub.f32 	%f13, %f9, %f12;
	st.global.f32 	[%rd20], %f13;
$L__BB4_11:
	add.s32 	%r20, %r18, 1;
	setp.lt.s32 	%p11, %r20, 0;
	setp.ge.s32 	%p12, %r20, %r46;
	or.pred  	%p13, %p11, %p12;
	@%p13 bra 	$L__BB4_13;
	mul.wide.u32 	%rd26, %r20, 4;
	add.s64 	%rd27, %rd2, %rd26;
	ld.global.f32 	%f14, [%rd27];
	cvt.u64.u32 	%rd28, %r49;
	cvt.s64.s32 	%rd29, %r8;
	add.s64 	%rd30, %rd28, %rd29;
	shl.b64 	%rd31, %rd30, 2;
	add.s64 	%rd32, %rd1, %rd31;
	ld.global.f32 	%f15, [%rd32+-4];
	ld.global.f32 	%f16, [%rd3];
	mul.f32 	%f17, %f15, %f16;
	sub.f32 	%f18, %f14, %f17;
	st.global.f32 	[%rd27], %f18;
$L__BB4_13:
	setp.lt.s32 	%p14, %r51, 0;
	setp.ge.s32 	%p15, %r51, %r46;
	or.pred  	%p16, %p14, %p15;
	@%p16 bra 	$L__BB4_15;
	mul.wide.u32 	%rd33, %r51, 4;
	add.s64 	%rd34, %rd2, %rd33;
	ld.global.f32 	%f19, [%rd34];
	cvt.u64.u32 	%rd35, %r48;
	cvt.s64.s32 	%rd36, %r8;
	add.s64 	%rd37, %rd35, %rd36;
	shl.b64 	%rd38, %rd37, 2;
	add.s64 	%rd39, %rd1, %rd38;
	ld.global.f32 	%f20, [%rd39+-4];
	ld.global.f32 	%f21, [%rd3];
	mul.f32 	%f22, %f20, %f21;
	sub.f32 	%f23, %f19, %f22;
	st.global.f32 	[%rd34], %f23;
$L__BB4_15:
	and.b32  	%r53, %r1, 2147483644;
	add.s32 	%r52, %r52, 4;
	add.s32 	%r51, %r51, 4;
	shl.b32 	%r40, %r33, 2;
	add.s32 	%r50, %r50, %r40;
	add.s32 	%r49, %r49, %r40;
	add.s32 	%r48, %r48, %r40;
	add.s32 	%r47, %r47, %r40;
	setp.ne.s32 	%p17, %r52, 0;
	@%p17 bra 	$L__BB4_7;
$L__BB4_16:
	and.b32  	%r29, %r1, 3;
	setp.eq.s32 	%p18, %r29, 0;
	@%p18 bra 	$L__BB4_25;
	add.s32 	%r30, %r53, %r3;
	setp.lt.s32 	%p19, %r30, 0;
	setp.ge.s32 	%p20, %r30, %r46;
	or.pred  	%p21, %p19, %p20;
	@%p21 bra 	$L__BB4_19;
	mul.wide.u32 	%rd40, %r30, 4;
	add.s64 	%rd41, %rd2, %rd40;
	ld.global.f32 	%f24, [%rd41];
	mul.lo.s32 	%r42, %r30, %r33;
	cvt.u64.u32 	%rd42, %r42;
	cvt.s64.s32 	%rd43, %r8;
	add.s64 	%rd44, %rd42, %rd43;
	shl.b64 	%rd45, %rd44, 2;
	add.s64 	%rd46, %rd1, %rd45;
	ld.global.f32 	%f25, [%rd46+-4];
	ld.global.f32 	%f26, [%rd3];
	mul.f32 	%f27, %f25, %f26;
	sub.f32 	%f28, %f24, %f27;
	st.global.f32 	[%rd41], %f28;
$L__BB4_19:
	setp.eq.s32 	%p22, %r29, 1;
	@%p22 bra 	$L__BB4_25;
	add.s32 	%r31, %r30, 1;
	setp.lt.s32 	%p23, %r31, 0;
	setp.ge.s32 	%p24, %r31, %r46;
	or.pred  	%p25, %p23, %p24;
	@%p25 bra 	$L__BB4_22;
	mul.wide.u32 	%rd47, %r31, 4;
	add.s64 	%rd48, %rd2, %rd47;
	ld.global.f32 	%f29, [%rd48];
	mul.lo.s32 	%r43, %r31, %r33;
	cvt.u64.u32 	%rd49, %r43;
	cvt.s64.s32 	%rd50, %r8;
	add.s64 	%rd51, %rd49, %rd50;
	shl.b64 	%rd52, %rd51, 2;
	add.s64 	%rd53, %rd1, %rd52;
	ld.global.f32 	%f30, [%rd53+-4];
	ld.global.f32 	%f31, [%rd3];
	mul.f32 	%f32, %f30, %f31;
	sub.f32 	%f33, %f29, %f32;
	st.global.f32 	[%rd48], %f33;
$L__BB4_22:
	setp.eq.s32 	%p26, %r29, 2;
	@%p26 bra 	$L__BB4_25;
	add.s32 	%r32, %r30, 2;
	setp.lt.s32 	%p27, %r32, 0;
	setp.ge.s32 	%p28, %r32, %r46;
	or.pred  	%p29, %p27, %p28;
	@%p29 bra 	$L__BB4_25;
	mul.wide.u32 	%rd54, %r32, 4;
	add.s64 	%rd55, %rd2, %rd54;
	ld.global.f32 	%f34, [%rd55];
	mul.lo.s32 	%r44, %r32, %r33;
	cvt.u64.u32 	%rd56, %r44;
	cvt.s64.s32 	%rd57, %r8;
	add.s64 	%rd58, %rd56, %rd57;
	shl.b64 	%rd59, %rd58, 2;
	add.s64 	%rd60, %rd1, %rd59;
	ld.global.f32 	%f35, [%rd60+-4];
	ld.global.f32 	%f36, [%rd3];
	mul.f32 	%f37, %f35, %f36;
	sub.f32 	%f38, %f34, %f37;
	st.global.f32 	[%rd55], %f38;
$L__BB4_25:
	bar.sync 	0;
	setp.gt.s32 	%p30, %r8, 2;
	@%p30 bra 	$L__BB4_2;
$L__BB4_26:
	mov.u32 	%r45, %tid.x;
	setp.ne.s32 	%p31, %r45, 0;
	@%p31 bra 	$L__BB4_28;
	ld.global.f32 	%f39, [%rd2];
	ld.global.f32 	%f40, [%rd1];
	div.rn.f32 	%f41, %f39, %f40;
	st.global.f32 	[%rd2], %f41;
$L__BB4_28:
	ret;

}


// ===== COMPILED SASS (sm_100) =====

	.target	sm_100

	.elftype	@"ET_EXEC"


//--------------------- .note.nv.tkinfo           --------------------------
	.section	.note.nv.tkinfo,"",@"SHT_NOTE"
	.sectionflags	@"SHF_NOTE_NV_TKINFO"
	.tkinfo
        /*0018*/ 	.word	0x00000002
        /*0030*/ 	.string	""
        /*0030*/ 	.string	"ptxas"
        /*0030*/ 	.string	"Cuda compilation tools, release 13.0, V13.0.88"
        /*0030*/ 	.string	"Build cuda_13.0.r13.0/compiler.36424714_0"
        /*0030*/ 	.string	"-arch sm_100 -m 64 "



//--------------------- .note.nv.cuinfo           --------------------------
	.section	.note.nv.cuinfo,"",@"SHT_NOTE"
	.sectionflags	@"SHF_NOTE_NV_CUINFO"
        /*0018*/ 	.short	0x0002
        /*001a*/ 	.short	0x0064
        /*001c*/ 	.short	0x0082
	.zero		2


//--------------------- .nv.info                  --------------------------
	.section	.nv.info,"",@"SHT_CUDA_INFO"
	.align	4


	//----- nvinfo : EIATTR_REGCOUNT
	.align		4
        /*0000*/ 	.byte	0x04, 0x2f
        /*0002*/ 	.short	(.L_1 - .L_0)
	.align		4
.L_0:
        /*0004*/ 	.word	index@(_Z9computeKTPfS_S_iff)
        /*0008*/ 	.word	0x00000012


	//----- nvinfo : EIATTR_FRAME_SIZE
	.align		4
.L_1:
        /*000c*/ 	.byte	0x04, 0x11
        /*000e*/ 	.short	(.L_3 - .L_2)
	.align		4
.L_2:
        /*0010*/ 	.word	index@(_Z9computeKTPfS_S_iff)
        /*0014*/ 	.word	0x00000000


	//----- nvinfo : EIATTR_REGCOUNT
	.align		4
.L_3:
        /*0018*/ 	.byte	0x04, 0x2f
        /*001a*/ 	.short	(.L_5 - .L_4)
	.align		4
.L_4:
        /*001c*/ 	.word	index@(_Z8computeKPfS_S_i)
        /*0020*/ 	.word	0x00000022


	//----- nvinfo : EIATTR_FRAME_SIZE
	.align		4
.L_5:
        /*0024*/ 	.byte	0x04, 0x11
        /*0026*/ 	.short	(.L_7 - .L_6)
	.align		4
.L_6:
        /*0028*/ 	.word	index@(_Z8computeKPfS_S_i)
        /*002c*/ 	.word	0x00000000


	//----- nvinfo : EIATTR_REGCOUNT
	.align		4
.L_7:
        /*0030*/ 	.byte	0x04, 0x2f
        /*0032*/ 	.short	(.L_9 - .L_8)
	.align		4
.L_8:
        /*0034*/ 	.word	index@(_Z2LUPfii)
        /*0038*/ 	.word	0x00000022


	//----- nvinfo : EIATTR_FRAME_SIZE
	.align		4
.L_9:
        /*003c*/ 	.byte	0x04, 0x11
        /*003e*/ 	.short	(.L_11 - .L_10)
	.align		4
.L_10:
        /*0040*/ 	.word	index@($__internal_1_$__cuda_sm3x_div_rn_noftz_f32_slowpath)
        /*0044*/ 	.word	0x00000000


	//----- nvinfo : EIATTR_FRAME_SIZE
	.align		4
.L_11:
        /*0048*/ 	.byte	0x04, 0x11
        /*004a*/ 	.short	(.L_13 - .L_12)
	.align		4
.L_12:
        /*004c*/ 	.word	index@(_Z2LUPfii)
        /*0050*/ 	.word	0x00000000


	//----- nvinfo : EIATTR_REGCOUNT
	.align		4
.L_13:
        /*0054*/ 	.byte	0x04, 0x2f
        /*0056*/ 	.short	(.L_15 - .L_14)
	.align		4
.L_14:
        /*0058*/ 	.word	index@(_Z6solveLPfS_i)
        /*005c*/ 	.word	0x00000020


	//----- nvinfo : EIATTR_FRAME_SIZE
	.align		4
.L_15:
        /*0060*/ 	.byte	0x04, 0x11
        /*0062*/ 	.short	(.L_17 - .L_16)
	.align		4
.L_16:
        /*0064*/ 	.word	index@(_Z6solveLPfS_i)
        /*0068*/ 	.word	0x00000000


	//----- nvinfo : EIATTR_REGCOUNT
	.align		4
.L_17:
        /*006c*/ 	.byte	0x04, 0x2f
        /*006e*/ 	.short	(.L_19 - .L_18)
	.align		4
.L_18:
        /*0070*/ 	.word	index@(_Z6solveUPfS_i)
        /*0074*/ 	.word	0x00000020


	//----- nvinfo : EIATTR_FRAME_SIZE
	.align		4
.L_19:
        /*0078*/ 	.byte	0x04, 0x11
        /*007a*/ 	.short	(.L_21 - .L_20)
	.align		4
.L_20:
        /*007c*/ 	.word	index@($__internal_0_$__cuda_sm3x_div_rn_noftz_f32_slowpath)
        /*0080*/ 	.word	0x00000000


	//----- nvinfo : EIATTR_FRAME_SIZE
	.align		4
.L_21:
        /*0084*/ 	.byte	0x04, 0x11
        /*0086*/ 	.short	(.L_23 - .L_22)
	.align		4
.L_22:
        /*0088*/ 	.word	index@(_Z6solveUPfS_i)
        /*008c*/ 	.word	0x00000000


	//----- nvinfo : EIATTR_MIN_STACK_SIZE
	.align		4
.L_23:
        /*0090*/ 	.byte	0x04, 0x12
        /*0092*/ 	.short	(.L_25 - .L_24)
	.align		4
.L_24:
        /*0094*/ 	.word	index@(_Z6solveUPfS_i)
        /*0098*/ 	.word	0x00000000


	//----- nvinfo : EIATTR_MIN_STACK_SIZE
	.align		4
.L_25:
        /*009c*/ 	.byte	0x04, 0x12
        /*009e*/ 	.short	(.L_27 - .L_26)
	.align		4
.L_26:
        /*00a0*/ 	.word	index@(_Z6solveLPfS_i)
        /*00a4*/ 	.word	0x00000000


	//----- nvinfo : EIATTR_MIN_STACK_SIZE
	.align		4
.L_27:
        /*00a8*/ 	.byte	0x04, 0x12
        /*00aa*/ 	.short	(.L_29 - .L_28)
	.align		4
.L_28:
        /*00ac*/ 	.word	index@(_Z2LUPfii)
        /*00b0*/ 	.word	0x00000000


	//----- nvinfo : EIATTR_MIN_STACK_SIZE
	.align		4
.L_29:
        /*00b4*/ 	.byte	0x04, 0x12
        /*00b6*/ 	.short	(.L_31 - .L_30)
	.align		4
.L_30:
        /*00b8*/ 	.word	index@(_Z8computeKPfS_S_i)
        /*00bc*/ 	.word	0x00000000


	//----- nvinfo : EIATTR_MIN_STACK_SIZE
	.align		4
.L_31:
        /*00c0*/ 	.byte	0x04, 0x12
        /*00c2*/ 	.short	(.L_33 - .L_32)
	.align		4
.L_32:
        /*00c4*/ 	.word	index@(_Z9computeKTPfS_S_iff)
        /*00c8*/ 	.word	0x00000000
.L_33:


//--------------------- .nv.compat                --------------------------
	.section	.nv.compat,"",@"SHT_CUDA_COMPAT_INFO"
	.align	4
        /*0000*/ 	.byte	0x02, 0x09, 0x00, 0x00, 0x02, 0x02, 0x01, 0x00, 0x02, 0x05, 0x05, 0x00, 0x03, 0x07, 0x01, 0x01
        /*0010*/ 	.byte	0x02, 0x03, 0x00, 0x00, 0x02, 0x06, 0x01, 0x00, 0x04, 0x0b, 0x08, 0x00, 0x01, 0x00, 0x00, 0x00
        /*0020*/ 	.byte	0x00, 0x00, 0x00, 0x00


//--------------------- .nv.info._Z6solveUPfS_i   --------------------------
	.section	.nv.info._Z6solveUPfS_i,"",@"SHT_CUDA_INFO"
	.sectionflags	@""
	.align	4


	//----- nvinfo : EIATTR_CUDA_API_VERSION
	.align		4
        /*0000*/ 	.byte	0x04, 0x37
        /*0002*/ 	.short	(.L_35 - .L_34)
.L_34:
        /*0004*/ 	.word	0x00000082


	//----- nvinfo : EIATTR_KPARAM_INFO
	.align		4
.L_35:
        /*0008*/ 	.byte	0x04, 0x17
        /*000a*/ 	.short	(.L_37 - .L_36)
.L_36:
        /*000c*/ 	.word	0x00000000
        /*0010*/ 	.short	0x0002
        /*0012*/ 	.short	0x0010
        /*0014*/ 	.byte	0x00, 0xf0, 0x11, 0x00


	//----- nvinfo : EIATTR_KPARAM_INFO
	.align		4
.L_37:
        /*0018*/ 	.byte	0x04, 0x17
        /*001a*/ 	.short	(.L_39 - .L_38)
.L_38:
        /*001c*/ 	.word	0x00000000
        /*0020*/ 	.short	0x0001
        /*0022*/ 	.short	0x0008
        /*0024*/ 	.byte	0x00, 0xf5, 0x21, 0x00


	//----- nvinfo : EIATTR_KPARAM_INFO
	.align		4
.L_39:
        /*0028*/ 	.byte	0x04, 0x17
        /*002a*/ 	.short	(.L_41 - .L_40)
.L_40:
        /*002c*/ 	.word	0x00000000
        /*0030*/ 	.short	0x0000
        /*0032*/ 	.short	0x0000
        /*0034*/ 	.byte	0x00, 0xf5, 0x21, 0x00


	//----- nvinfo : EIATTR_SPARSE_MMA_MASK
	.align		4
.L_41:
        /*0038*/ 	.byte	0x03, 0x50
        /*003a*/ 	.short	0x0000


	//----- nvinfo : EIATTR_MAXREG_COUNT
	.align		4
        /*003c*/ 	.byte	0x03, 0x1b
        /*003e*/ 	.short	0x00ff


	//----- nvinfo : EIATTR_NUM_BARRIERS
	.align		4
        /*0040*/ 	.byte	0x02, 0x4c
        /*0042*/ 	.byte	0x01
	.zero		1


	//----- nvinfo : EIATTR_MERCURY_ISA_VERSION
	.align		4
        /*0044*/ 	.byte	0x03, 0x5f
        /*0046*/ 	.short	0x0101


	//----- nvinfo : EIATTR_VRC_CTA_INIT_COUNT
	.align		4
        /*0048*/ 	.byte	0x02, 0x4a
	.zero		1
	.zero		1


	//----- nvinfo : EIATTR_EXIT_INSTR_OFFSETS
	.align		4
        /*004c*/ 	.byte	0x04, 0x1c
        /*004e*/ 	.short	(.L_43 - .L_42)


	//   ....[0]....
.L_42:
        /*0050*/ 	.word	0x00000d90


	//   ....[1]....
        /*0054*/ 	.word	0x00000ec0


	//----- nvinfo : EIATTR_CRS_STACK_SIZE
	.align		4
.L_43:
        /*0058*/ 	.byte	0x04, 0x1e
        /*005a*/ 	.short	(.L_45 - .L_44)
.L_44:
        /*005c*/ 	.word	0x00000000


	//----- nvinfo : EIATTR_CBANK_PARAM_SIZE
	.align		4
.L_45:
        /*0060*/ 	.byte	0x03, 0x19
        /*0062*/ 	.short	0x0014


	//----- nvinfo : EIATTR_PARAM_CBANK
	.align		4
        /*0064*/ 	.byte	0x04, 0x0a
        /*0066*/ 	.short	(.L_47 - .L_46)
	.align		4
.L_46:
        /*0068*/ 	.word	index@(.nv.constant0._Z6solveUPfS_i)
        /*006c*/ 	.short	0x0380
        /*006e*/ 	.short	0x0014


	//----- nvinfo : EIATTR_SW_WAR
	.align		4
.L_47:
        /*0070*/ 	.byte	0x04, 0x36
        /*0072*/ 	.short	(.L_49 - .L_48)
.L_48:
        /*0074*/ 	.word	0x00000008
.L_49:


//--------------------- .nv.info._Z6solveLPfS_i   --------------------------
	.section	.nv.info._Z6solveLPfS_i,"",@"SHT_CUDA_INFO"
	.sectionflags	@""
	.align	4


	//----- nvinfo : EIATTR_CUDA_API_VERSION
	.align		4
        /*0000*/ 	.byte	0x04, 0x37
        /*0002*/ 	.short	(.L_51 - .L_50)
.L_50:
        /*0004*/ 	.word	0x00000082


	//----- nvinfo : EIATTR_KPARAM_INFO
	.align		4
.L_51:
        /*0008*/ 	.byte	0x04, 0x17
        /*000a*/ 	.short	(.L_53 - .L_52)
.L_52:
        /*000c*/ 	.word	0x00000000
        /*0010*/ 	.short	0x0002
        /*0012*/ 	.short	0x0010
        /*0014*/ 	.byte	0x00, 0xf0, 0x11, 0x00


	//----- nvinfo : EIATTR_KPARAM_INFO
	.align		4
.L_53:
        /*0018*/ 	.byte	0x04, 0x17
        /*001a*/ 	.short	(.L_55 - .L_54)
.L_54:
        /*001c*/ 	.word	0x00000000
        /*0020*/ 	.short	0x0001
        /*0022*/ 	.short	0x0008
        /*0024*/ 	.byte	0x00, 0xf5, 0x21, 0x00


	//----- nvinfo : EIATTR_KPARAM_INFO
	.align		4
.L_55:
        /*0028*/ 	.byte	0x04, 0x17
        /*002a*/ 	.short	(.L_57 - .L_56)
.L_56:
        /*002c*/ 	.word	0x00000000
        /*0030*/ 	.short	0x0000
        /*0032*/ 	.short	0x0000
        /*0034*/ 	.byte	0x00, 0xf5, 0x21, 0x00


	//----- nvinfo : EIATTR_SPARSE_MMA_MASK
	.align		4
.L_57:
        /*0038*/ 	.byte	0x03, 0x50
        /*003a*/ 	.short	0x0000


	//----- nvinfo : EIATTR_MAXREG_COUNT
	.align		4
        /*003c*/ 	.byte	0x03, 0x1b
        /*003e*/ 	.short	0x00ff


	//----- nvinfo : EIATTR_NUM_BARRIERS
	.align		4
        /*0040*/ 	.byte	0x02, 0x4c
        /*0042*/ 	.byte	0x01
	.zero		1


	//----- nvinfo : EIATTR_MERCURY_ISA_VERSION
	.align		4
        /*0044*/ 	.byte	0x03, 0x5f
        /*0046*/ 	.short	0x0101


	//----- nvinfo : EIATTR_VRC_CTA_INIT_COUNT
	.align		4
        /*0048*/ 	.byte	0x02, 0x4a
	.zero		1
	.zero		1


	//----- nvinfo : EIATTR_EXIT_INSTR_OFFSETS
	.align		4
        /*004c*/ 	.byte	0x04, 0x1c
        /*004e*/ 	.short	(.L_59 - .L_58)


	//   ....[0]....
.L_58:
        /*0050*/ 	.word	0x00000100


	//   ....[1]....
        /*0054*/ 	.word	0x000009e0


	//----- nvinfo : EIATTR_CRS_STACK_SIZE
	.align		4
.L_59:
        /*0058*/ 	.byte	0x04, 0x1e
        /*005a*/ 	.short	(.L_61 - .L_60)
.L_60:
        /*005c*/ 	.word	0x00000000


	//----- nvinfo : EIATTR_CBANK_PARAM_SIZE
	.align		4
.L_61:
        /*0060*/ 	.byte	0x03, 0x19
        /*0062*/ 	.short	0x0014


	//----- nvinfo : EIATTR_PARAM_CBANK
	.align		4
        /*0064*/ 	.byte	0x04, 0x0a
        /*0066*/ 	.short	(.L_63 - .L_62)
	.align		4
.L_62:
        /*0068*/ 	.word	index@(.nv.constant0._Z6solveLPfS_i)
        /*006c*/ 	.short	0x0380
        /*006e*/ 	.short	0x0014


	//----- nvinfo : EIATTR_SW_WAR
	.align		4
.L_63:
        /*0070*/ 	.byte	0x04, 0x36
        /*0072*/ 	.short	(.L_65 - .L_64)
.L_64:
        /*0074*/ 	.word	0x00000008
.L_65:


//--------------------- .nv.info._Z2LUPfii        --------------------------
	.section	.nv.info._Z2LUPfii,"",@"SHT_CUDA_INFO"
	.sectionflags	@""
	.align	4


	//----- nvinfo : EIATTR_CUDA_API_VERSION
	.align		4
        /*0000*/ 	.byte	0x04, 0x37
        /*0002*/ 	.short	(.L_67 - .L_66)
.L_66:
        /*0004*/ 	.word	0x00000082


	//----- nvinfo : EIATTR_KPARAM_INFO
	.align		4
.L_67:
        /*0008*/ 	.byte	0x04, 0x17
        /*000a*/ 	.short	(.L_69 - .L_68)
.L_68:
        /*000c*/ 	.word	0x00000000
        /*0010*/ 	.short	0x0002
        /*0012*/ 	.short	0x000c
        /*0014*/ 	.byte	0x00, 0xf0, 0x11, 0x00


	//----- nvinfo : EIATTR_KPARAM_INFO
	.align		4
.L_69:
        /*0018*/ 	.byte	0x04, 0x17
        /*001a*/ 	.short	(.L_71 - .L_70)
.L_70:
        /*001c*/ 	.word	0x00000000
        /*0020*/ 	.short	0x0001
        /*0022*/ 	.short	0x0008
        /*0024*/ 	.byte	0x00, 0xf0, 0x11, 0x00


	//----- nvinfo : EIATTR_KPARAM_INFO
	.align		4
.L_71:
        /*0028*/ 	.byte	0x04, 0x17
        /*002a*/ 	.short	(.L_73 - .L_72)
.L_72:
        /*002c*/ 	.word	0x00000000
        /*0030*/ 	.short	0x0000
        /*0032*/ 	.short	0x0000
        /*0034*/ 	.byte	0x00, 0xf5, 0x21, 0x00


	//----- nvinfo : EIATTR_SPARSE_MMA_MASK
	.align		4
.L_73:
        /*0038*/ 	.byte	0x03, 0x50
        /*003a*/ 	.short	0x0000


	//----- nvinfo : EIATTR_MAXREG_COUNT
	.align		4
        /*003c*/ 	.byte	0x03, 0x1b
        /*003e*/ 	.short	0x00ff


	//----- nvinfo : EIATTR_NUM_BARRIERS
	.align		4
        /*0040*/ 	.byte	0x02, 0x4c
        /*0042*/ 	.byte	0x01
	.zero		1


	//----- nvinfo : EIATTR_MERCURY_ISA_VERSION
	.align		4
        /*0044*/ 	.byte	0x03, 0x5f
        /*0046*/ 	.short	0x0101


	//----- nvinfo : EIATTR_VRC_CTA_INIT_COUNT
	.align		4
        /*0048*/ 	.byte	0x02, 0x4a
	.zero		1
	.zero		1


	//----- nvinfo : EIATTR_EXIT_INSTR_OFFSETS
	.align		4
        /*004c*/ 	.byte	0x04, 0x1c
        /*004e*/ 	.short	(.L_75 - .L_74)


	//   ....[0]....
.L_74:
        /*0050*/ 	.word	0x00000130


	//   ....[1]....
        /*0054*/ 	.word	0x00001ad0


	//----- nvinfo : EIATTR_CRS_STACK_SIZE
	.align		4
.L_75:
        /*0058*/ 	.byte	0x04, 0x1e
        /*005a*/ 	.short	(.L_77 - .L_76)
.L_76:
        /*005c*/ 	.word	0x00000000


	//----- nvinfo : EIATTR_CBANK_PARAM_SIZE
	.align		4
.L_77:
        /*0060*/ 	.byte	0x03, 0x19
        /*0062*/ 	.short	0x0010


	//----- nvinfo : EIATTR_PARAM_CBANK
	.align		4
        /*0064*/ 	.byte	0x04, 0x0a
        /*0066*/ 	.short	(.L_79 - .L_78)
	.align		4
.L_78:
        /*0068*/ 	.word	index@(.nv.constant0._Z2LUPfii)
        /*006c*/ 	.short	0x0380
        /*006e*/ 	.short	0x0010


	//----- nvinfo : EIATTR_SW_WAR
	.align		4
.L_79:
        /*0070*/ 	.byte	0x04, 0x36
        /*0072*/ 	.short	(.L_81 - .L_80)
.L_80:
        /*0074*/ 	.word	0x00000008
.L_81:


//--------------------- .nv.info._Z8computeKPfS_S_i --------------------------
	.section	.nv.info._Z8computeKPfS_S_i,"",@"SHT_CUDA_INFO"
	.sectionflags	@""
	.align	4


	//----- nvinfo : EIATTR_CUDA_API_VERSION
	.align		4
        /*0000*/ 	.byte	0x04, 0x37
        /*0002*/ 	.short	(.L_83 - .L_82)
.L_82:
        /*0004*/ 	.word	0x00000082


	//----- nvinfo : EIATTR_KPARAM_INFO
	.align		4
.L_83:
        /*0008*/ 	.byte	0x04, 0x17
        /*000a*/ 	.short	(.L_85 - .L_84)
.L_84:
        /*000c*/ 	.word	0x00000000
        /*0010*/ 	.short	0x0003
        /*0012*/ 	.short	0x0018
        /*0014*/ 	.byte	0x00, 0xf0, 0x11, 0x00


	//----- nvinfo : EIATTR_KPARAM_INFO
	.align		4
.L_85:
        /*0018*/ 	.byte	0x04, 0x17
        /*001a*/ 	.short	(.L_87 - .L_86)
.L_86:
        /*001c*/ 	.word	0x00000000
        /*0020*/ 	.short	0x0002
        /*0022*/ 	.short	0x0010
        /*0024*/ 	.byte	0x00, 0xf5, 0x21, 0x00


	//----- nvinfo : EIATTR_KPARAM_INFO
	.align		4
.L_87:
        /*0028*/ 	.byte	0x04, 0x17
        /*002a*/ 	.short	(.L_89 - .L_88)
.L_88:
        /*002c*/ 	.word	0x00000000
        /*0030*/ 	.short	0x0001
        /*0032*/ 	.short	0x0008
        /*0034*/ 	.byte	0x00, 0xf5, 0x21, 0x00


	//----- nvinfo : EIATTR_KPARAM_INFO
	.align		4
.L_89:
        /*0038*/ 	.byte	0x04, 0x17
        /*003a*/ 	.short	(.L_91 - .L_90)
.L_90:
        /*003c*/ 	.word	0x00000000
        /*0040*/ 	.short	0x0000
        /*0042*/ 	.short	0x0000
        /*0044*/ 	.byte	0x00, 0xf5, 0x21, 0x00


	//----- nvinfo : EIATTR_SPARSE_MMA_MASK
	.align		4
.L_91:
        /*0048*/ 	.byte	0x03, 0x50
        /*004a*/ 	.short	0x0000


	//----- nvinfo : EIATTR_MAXREG_COUNT
	.align		4
        /*004c*/ 	.byte	0x03, 0x1b
        /*004e*/ 	.short	0x00ff


	//----- nvinfo : EIATTR_MERCURY_ISA_VERSION
	.align		4
        /*0050*/ 	.byte	0x03, 0x5f
        /*0052*/ 	.short	0x0101


	//----- nvinfo : EIATTR_VRC_CTA_INIT_COUNT
	.align		4
        /*0054*/ 	.byte	0x02, 0x4a
	.zero		1
	.zero		1


	//----- nvinfo : EIATTR_EXIT_INSTR_OFFSETS
	.align		4
        /*0058*/ 	.byte	0x04, 0x1c
        /*005a*/ 	.short	(.L_93 - .L_92)


	//   ....[0]....
.L_92:
        /*005c*/ 	.word	0x00000170


	//   ....[1]....
        /*0060*/ 	.word	0x000001f0


	//   ....[2]....
        /*0064*/ 	.word	0x00001b30


	//----- nvinfo : EIATTR_CRS_STACK_SIZE
	.align		4
.L_93:
        /*0068*/ 	.byte	0x04, 0x1e
        /*006a*/ 	.short	(.L_95 - .L_94)
.L_94:
        /*006c*/ 	.word	0x00000000


	//----- nvinfo : EIATTR_CBANK_PARAM_SIZE
	.align		4
.L_95:
        /*0070*/ 	.byte	0x03, 0x19
        /*0072*/ 	.short	0x001c


	//----- nvinfo : EIATTR_PARAM_CBANK
	.align		4
        /*0074*/ 	.byte	0x04, 0x0a
        /*0076*/ 	.short	(.L_97 - .L_96)
	.align		4
.L_96:
        /*0078*/ 	.word	index@(.nv.constant0._Z8computeKPfS_S_i)
        /*007c*/ 	.short	0x0380
        /*007e*/ 	.short	0x001c


	//----- nvinfo : EIATTR_SW_WAR
	.align		4
.L_97:
        /*0080*/ 	.byte	0x04, 0x36
        /*0082*/ 	.short	(.L_99 - .L_98)
.L_98:
        /*0084*/ 	.word	0x00000008
.L_99:


//--------------------- .nv.info._Z9computeKTPfS_S_iff --------------------------
	.section	.nv.info._Z9computeKTPfS_S_iff,"",@"SHT_CUDA_INFO"
	.sectionflags	@""
	.align	4


	//----- nvinfo : EIATTR_CUDA_API_VERSION
	.align		4
        /*0000*/ 	.byte	0x04, 0x37
        /*0002*/ 	.short	(.L_101 - .L_100)
.L_100:
        /*0004*/ 	.word	0x00000082


	//----- nvinfo : EIATTR_KPARAM_INFO
	.align		4
.L_101:
        /*0008*/ 	.byte	0x04, 0x17
        /*000a*/ 	.short	(.L_103 - .L_102)
.L_102:
        /*000c*/ 	.word	0x00000000
        /*0010*/ 	.short	0x0005
        /*0012*/ 	.short	0x0020
        /*0014*/ 	.byte	0x00, 0xf0, 0x11, 0x00


	//----- nvinfo : EIATTR_KPARAM_INFO
	.align		4
.L_103:
        /*0018*/ 	.byte	0x04, 0x17
        /*001a*/ 	.short	(.L_105 - .L_104)
.L_104:
        /*001c*/ 	.word	0x00000000
        /*0020*/ 	.short	0x0004
        /*0022*/ 	.short	0x001c
        /*0024*/ 	.byte	0x00, 0xf0, 0x11, 0x00


	//----- nvinfo : EIATTR_KPARAM_INFO
	.align		4
.L_105:
        /*0028*/ 	.byte	0x04, 0x17
        /*002a*/ 	.short	(.L_107 - .L_106)
.L_106:
        /*002c*/ 	.word	0x00000000
        /*0030*/ 	.short	0x0003
        /*0032*/ 	.short	0x0018
        /*0034*/ 	.byte	0x00, 0xf0, 0x11, 0x00


	//----- nvinfo : EIATTR_KPARAM_INFO
	.align		4
.L_107:
        /*0038*/ 	.byte	0x04, 0x17
        /*003a*/ 	.short	(.L_109 - .L_108)
.L_108:
        /*003c*/ 	.word	0x00000000
        /*0040*/ 	.short	0x0002
        /*0042*/ 	.short	0x0010
        /*0044*/ 	.byte	0x00, 0xf5, 0x21, 0x00


	//----- nvinfo : EIATTR_KPARAM_INFO
	.align		4
.L_109:
        /*0048*/ 	.byte	0x04, 0x17
        /*004a*/ 	.short	(.L_111 - .L_110)
.L_110:
        /*004c*/ 	.word	0x00000000
        /*0050*/ 	.short	0x0001
        /*0052*/ 	.short	0x0008
        /*0054*/ 	.byte	0x00, 0xf5, 0x21, 0x00


	//----- nvinfo : EIATTR_KPARAM_INFO
	.align		4
.L_111:
        /*0058*/ 	.byte	0x04, 0x17
        /*005a*/ 	.short	(.L_113 - .L_112)
.L_112:
        /*005c*/ 	.word	0x00000000
        /*0060*/ 	.short	0x0000
        /*0062*/ 	.short	0x0000
        /*0064*/ 	.byte	0x00, 0xf5, 0x21, 0x00


	//----- nvinfo : EIATTR_SPARSE_MMA_MASK
	.align		4
.L_113:
        /*0068*/ 	.byte	0x03, 0x50
        /*006a*/ 	.short	0x0000


	//----- nvinfo : EIATTR_MAXREG_COUNT
	.align		4
        /*006c*/ 	.byte	0x03, 0x1b
        /*006e*/ 	.short	0x00ff


	//----- nvinfo : EIATTR_MERCURY_ISA_VERSION
	.align		4
        /*0070*/ 	.byte	0x03, 0x5f
        /*0072*/ 	.short	0x0101


	//----- nvinfo : EIATTR_VRC_CTA_INIT_COUNT
	.align		4
        /*0074*/ 	.byte	0x02, 0x4a
	.zero		1
	.zero		1


	//----- nvinfo : EIATTR_EXIT_INSTR_OFFSETS
	.align		4
        /*0078*/ 	.byte	0x04, 0x1c
        /*007a*/ 	.short	(.L_115 - .L_114)


	//   ....[0]....
.L_114:
        /*007c*/ 	.word	0x000004f0


	//----- nvinfo : EIATTR_CBANK_PARAM_SIZE
	.align		4
.L_115:
        /*0080*/ 	.byte	0x03, 0x19
        /*0082*/ 	.short	0x0024


	//----- nvinfo : EIATTR_PARAM_CBANK
	.align		4
        /*0084*/ 	.byte	0x04, 0x0a
        /*0086*/ 	.short	(.L_117 - .L_116)
	.align		4
.L_116:
        /*0088*/ 	.word	index@(.nv.constant0._Z9computeKTPfS_S_iff)
        /*008c*/ 	.short	0x0380
        /*008e*/ 	.short	0x0024


	//----- nvinfo : EIATTR_SW_WAR
	.align		4
.L_117:
        /*0090*/ 	.byte	0x04, 0x36
        /*0092*/ 	.short	(.L_119 - .L_118)
.L_118:
        /*0094*/ 	.word	0x00000008
.L_119:


//--------------------- .nv.callgraph             --------------------------
	.section	.nv.callgraph,"",@"SHT_CUDA_CALLGRAPH"
	.align	4
	.sectionentsize	8
	.align		4
        /*0000*/ 	.word	0x00000000
	.align		4
        /*0004*/ 	.word	0xffffffff
	.align		4
        /*0008*/ 	.word	0x00000000
	.align		4
        /*000c*/ 	.word	0xfffffffe
	.align		4
        /*0010*/ 	.word	0x00000000
	.align		4
        /*0014*/ 	.word	0xfffffffd
	.align		4
        /*0018*/ 	.word	0x00000000
	.align		4
        /*001c*/ 	.word	0xfffffffc


//--------------------- .text._Z6solveUPfS_i      --------------------------
	.section	.text._Z6solveUPfS_i,"ax",@progbits
	.align	128
        .global         _Z6solveUPfS_i
        .type           _Z6solveUPfS_i,@function
        .size           _Z6solveUPfS_i,(.L_x_104 - _Z6solveUPfS_i)
        .other          _Z6solveUPfS_i,@"STO_CUDA_ENTRY STV_DEFAULT"
_Z6solveUPfS_i:
.text._Z6solveUPfS_i:
[----:B------:R-:W-:Y:S01]  /*0000*/  LDC R1, c[0x0][0x37c] ;  /* 0x0000df00ff017b82 */ /* 0x000fe20000000800 */
[----:B------:R-:W0:Y:S07]  /*0010*/  LDCU UR6, c[0x0][0x360] ;  /* 0x00006c00ff0677ac */ /* 0x000e2e0008000800 */
[----:B------:R-:W1:Y:S01]  /*0020*/  LDC R7, c[0x0][0x390] ;  /* 0x0000e400ff077b82 */ /* 0x000e620000000800 */
[----:B------:R-:W2:Y:S01]  /*0030*/  LDCU.64 UR4, c[0x0][0x358] ;  /* 0x00006b00ff0477ac */ /* 0x000ea20008000a00 */
[----:B0-----:R-:W0:Y:S01]  /*0040*/  I2F.U32.RP R4, UR6 ;  /* 0x0000000600047d06 */ /* 0x001e220008209000 */
[----:B------:R-:W-:-:S07]  /*0050*/  ISETP.NE.U32.AND P2, PT, RZ, UR6, PT ;  /* 0x00000006ff007c0c */ /* 0x000fce000bf45070 */
[----:B0-----:R-:W0:Y:S02]  /*0060*/  MUFU.RCP R4, R4 ;  /* 0x0000000400047308 */ /* 0x001e240000001000 */
[----:B0-----:R-:W-:-:S06]  /*0070*/  VIADD R2, R4, 0xffffffe ;  /* 0x0ffffffe04027836 */ /* 0x001fcc0000000000 */
[----:B------:R0:W3:Y:S02]  /*0080*/  F2I.FTZ.U32.TRUNC.NTZ R3, R2 ;  /* 0x0000000200037305 */ /* 0x0000e4000021f000 */
[----:B0-----:R-:W-:Y:S02]  /*0090*/  IMAD.MOV.U32 R2, RZ, RZ, RZ ;  /* 0x000000ffff027224 */ /* 0x001fe400078e00ff */
[----:B---3--:R-:W-:-:S04]  /*00a0*/  IMAD.MOV R5, RZ, RZ, -R3 ;  /* 0x000000ffff057224 */ /* 0x008fc800078e0a03 */
[----:B------:R-:W-:-:S04]  /*00b0*/  IMAD R5, R5, UR6, RZ ;  /* 0x0000000605057c24 */ /* 0x000fc8000f8e02ff */
[----:B------:R-:W-:-:S06]  /*00c0*/  IMAD.HI.U32 R0, R3, R5, R2 ;  /* 0x0000000503007227 */ /* 0x000fcc00078e0002 */
[----:B-1----:R-:W-:-:S04]  /*00d0*/  IMAD.HI.U32 R0, R0, R7, RZ ;  /* 0x0000000700007227 */ /* 0x002fc800078e00ff */
[----:B------:R-:W-:-:S04]  /*00e0*/  IMAD.MOV R6, RZ, RZ, -R0 ;  /* 0x000000ffff067224 */ /* 0x000fc800078e0a00 */
[----:B------:R-:W-:-:S05]  /*00f0*/  IMAD R3, R6, UR6, R7 ;  /* 0x0000000606037c24 */ /* 0x000fca000f8e0207 */
[----:B------:R-:W-:-:S13]  /*0100*/  ISETP.GE.U32.AND P0, PT, R3, UR6, PT ;  /* 0x0000000603007c0c */ /* 0x000fda000bf06070 */
[----:B------:R-:W-:Y:S02]  /*0110*/  @P0 VIADD R3, R3, -UR6 ;  /* 0x8000000603030c36 */ /* 0x000fe40008000000 */
[----:B------:R-:W-:Y:S01]  /*0120*/  @P0 VIADD R0, R0, 0x1 ;  /* 0x0000000100000836 */ /* 0x000fe20000000000 */
[----:B------:R-:W-:Y:S02]  /*0130*/  ISETP.GE.AND P0, PT, R7, 0x2, PT ;  /* 0x000000020700780c */ /* 0x000fe40003f06270 */
[----:B------:R-:W-:-:S13]  /*0140*/  ISETP.GE.U32.AND P1, PT, R3, UR6, PT ;  /* 0x0000000603007c0c */ /* 0x000fda000bf26070 */
[----:B------:R-:W-:Y:S01]  /*0150*/  @P1 VIADD R0, R0, 0x1 ;  /* 0x0000000100001836 */ /* 0x000fe20000000000 */
[----:B------:R-:W-:Y:S01]  /*0160*/  @!P2 LOP3.LUT R0, RZ, UR6, RZ, 0x33, !PT ;  /* 0x00000006ff00ac12 */ /* 0x000fe2000f8e33ff */
[----:B--2---:R-:W-:Y:S06]  /*0170*/  @!P0 BRA `(.L_x_0) ;  /* 0x0000000800fc8947 */ /* 0x004fec0003800000 */
[----:B------:R-:W0:Y:S01]  /*0180*/  S2R R3, SR_TID.X ;  /* 0x0000000000037919 */ /* 0x000e220000002100 */
[----:B------:R-:W1:Y:S02]  /*0190*/  LDCU UR6, c[0x0][0x390] ;  /* 0x00007200ff0677ac */ /* 0x000e640008000800 */
[----:B-1----:R-:W-:Y:S02]  /*01a0*/  IMAD.U32 R4, RZ, RZ, UR6 ;  /* 0x00000006ff047e24 */ /* 0x002fe4000f8e00ff */
[----:B0-----:R-:W-:-:S04]  /*01b0*/  IMAD R2, R0, R3, RZ ;  /* 0x0000000300027224 */ /* 0x001fc800078e02ff */
[C---:B------:R-:W-:Y:S02]  /*01c0*/  VIADD R6, R2.reuse, 0x2 ;  /* 0x0000000202067836 */ /* 0x040fe40000000000 */
[-C--:B------:R-:W-:Y:S02]  /*01d0*/  IMAD R5, R2, R7.reuse, R7 ;  /* 0x0000000702057224 */ /* 0x080fe400078e0207 */
[----:B------:R-:W-:Y:S02]  /*01e0*/  IMAD R6, R6, R7, RZ ;  /* 0x0000000706067224 */ /* 0x000fe400078e02ff */
[----:B------:R-:W-:Y:S02]  /*01f0*/  IMAD R7, R7, R2, RZ ;  /* 0x0000000207077224 */ /* 0x000fe400078e02ff */
[----:B------:R-:W-:-:S07]  /*0200*/  VIADD R8, R2, 0x3 ;  /* 0x0000000302087836 */ /* 0x000fce0000000000 */
.L_x_12:
[----:B0-----:R-:W0:Y:S01]  /*0210*/  LDC.64 R12, c[0x0][0x380] ;  /* 0x0000e000ff0c7b82 */ /* 0x001e220000000a00 */
[----:B------:R-:W-:Y:S01]  /*0220*/  ISETP.NE.AND P0, PT, R3, RZ, PT ;  /* 0x000000ff0300720c */ /* 0x000fe20003f05270 */
[----:B------:R-:W-:Y:S01]  /*0230*/  IMAD.MOV.U32 R9, RZ, RZ, R4 ;  /* 0x000000ffff097224 */ /* 0x000fe200078e0004 */
[----:B------:R-:W-:Y:S01]  /*0240*/  BSSY.RECONVERGENT B0, `(.L_x_1) ;  /* 0x000001b000007945 */ /* 0x000fe20003800200 */
[----:B------:R-:W-:-:S04]  /*0250*/  VIADD R4, R4, 0xffffffff ;  /* 0xffffffff04047836 */ /* 0x000fc80000000000 */
[----:B0-----:R-:W-:-:S06]  /*0260*/  IMAD.WIDE.U32 R12, R4, 0x4, R12 ;  /* 0x00000004040c7825 */ /* 0x001fcc00078e000c */
[----:B-12---:R-:W-:Y:S05]  /*0270*/  @P0 BRA `(.L_x_2) ;  /* 0x00000000005c0947 */ /* 0x006fea0003800000 */
[----:B------:R-:W0:Y:S01]  /*0280*/  LDCU UR6, c[0x0][0x390] ;  /* 0x00007200ff0677ac */ /* 0x000e220008000800 */
[----:B------:R-:W1:Y:S01]  /*0290*/  LDC.64 R10, c[0x0][0x388] ;  /* 0x0000e200ff0a7b82 */ /* 0x000e620000000a00 */
[----:B------:R-:W-:Y:S01]  /*02a0*/  SHF.R.S32.HI R15, RZ, 0x1f, R9 ;  /* 0x0000001fff0f7819 */ /* 0x000fe20000011409 */
[----:B0-----:R-:W-:-:S05]  /*02b0*/  IMAD R14, R4, UR6, RZ ;  /* 0x00000006040e7c24 */ /* 0x001fca000f8e02ff */
[----:B------:R-:W-:-:S04]  /*02c0*/  IADD3 R16, P0, PT, R14, R9, RZ ;  /* 0x000000090e107210 */ /* 0x000fc80007f1e0ff */
[----:B------:R-:W-:Y:S02]  /*02d0*/  LEA.HI.X.SX32 R15, R14, R15, 0x1, P0 ;  /* 0x0000000f0e0f7211 */ /* 0x000fe400000f0eff */
[C---:B-1----:R-:W-:Y:S02]  /*02e0*/  LEA R14, P0, R16.reuse, R10, 0x2 ;  /* 0x0000000a100e7211 */ /* 0x042fe400078010ff */
[----:B------:R-:W2:Y:S02]  /*02f0*/  LDG.E R10, desc[UR4][R12.64] ;  /* 0x000000040c0a7981 */ /* 0x000ea4000c1e1900 */
[----:B------:R-:W-:-:S06]  /*0300*/  LEA.HI.X R15, R16, R11, R15, 0x2, P0 ;  /* 0x0000000b100f7211 */ /* 0x000fcc00000f140f */
[----:B------:R-:W3:Y:S02]  /*0310*/  LDG.E R15, desc[UR4][R14.64+-0x4] ;  /* 0xfffffc040e0f7981 */ /* 0x000ee4000c1e1900 */
[----:B---3--:R-:W0:Y:S08]  /*0320*/  MUFU.RCP R11, R15 ;  /* 0x0000000f000b7308 */ /* 0x008e300000001000 */
[----:B--2---:R-:W1:Y:S01]  /*0330*/  FCHK P0, R10, R15 ;  /* 0x0000000f0a007302 */ /* 0x004e620000000000 */
[----:B0-----:R-:W-:-:S04]  /*0340*/  FFMA R16, -R15, R11, 1 ;  /* 0x3f8000000f107423 */ /* 0x001fc8000000010b */
[----:B------:R-:W-:-:S04]  /*0350*/  FFMA R11, R11, R16, R11 ;  /* 0x000000100b0b7223 */ /* 0x000fc8000000000b */
[----:B------:R-:W-:-:S04]  /*0360*/  FFMA R16, R10, R11, RZ ;  /* 0x0000000b0a107223 */ /* 0x000fc800000000ff */
[----:B------:R-:W-:-:S04]  /*0370*/  FFMA R17, -R15, R16, R10 ;  /* 0x000000100f117223 */ /* 0x000fc8000000010a */
[----:B------:R-:W-:Y:S01]  /*0380*/  FFMA R11, R11, R17, R16 ;  /* 0x000000110b0b7223 */ /* 0x000fe20000000010 */
[----:B-1----:R-:W-:Y:S06]  /*0390*/  @!P0 BRA `(.L_x_3) ;  /* 0x0000000000108947 */ /* 0x002fec0003800000 */
[----:B------:R-:W-:Y:S01]  /*03a0*/  IMAD.MOV.U32 R11, RZ, RZ, R15 ;  /* 0x000000ffff0b7224 */ /* 0x000fe200078e000f */
[----:B------:R-:W-:-:S07]  /*03b0*/  MOV R14, 0x3d0 ;  /* 0x000003d0000e7802 */ /* 0x000fce0000000f00 */
[----:B------:R-:W-:Y:S05]  /*03c0*/  CALL.REL.NOINC `($__internal_0_$__cuda_sm3x_div_rn_noftz_f32_slowpath) ;  /* 0x0000000800c07944 */ /* 0x000fea0003c00000 */
[----:B------:R-:W-:-:S07]  /*03d0*/  IMAD.MOV.U32 R11, RZ, RZ, R10 ;  /* 0x000000ffff0b7224 */ /* 0x000fce00078e000a */
.L_x_3:
[----:B------:R0:W-:Y:S02]  /*03e0*/  STG.E desc[UR4][R12.64], R11 ;  /* 0x0000000b0c007986 */ /* 0x0001e4000c101904 */
.L_x_2:
[----:B------:R-:W-:Y:S05]  /*03f0*/  BSYNC.RECONVERGENT B0 ;  /* 0x0000000000007941 */ /* 0x000fea0003800200 */
.L_x_1:
[----:B------:R-:W-:Y:S01]  /*0400*/  BAR.SYNC.DEFER_BLOCKING 0x0 ;  /* 0x0000000000007b1d */ /* 0x000fe20000010000 */
[----:B------:R-:W-:-:S13]  /*0410*/  ISETP.GE.AND P0, PT, R0, 0x1, PT ;  /* 0x000000010000780c */ /* 0x000fda0003f06270 */
[----:B------:R-:W-:Y:S05]  /*0420*/  @!P0 BRA `(.L_x_4) ;  /* 0x0000000800448947 */ /* 0x000fea0003800000 */
[----:B------:R-:W-:Y:S01]  /*0430*/  ISETP.GE.U32.AND P0, PT, R0, 0x4, PT ;  /* 0x000000040000780c */ /* 0x000fe20003f06070 */
[----:B------:R-:W-:-:S12]  /*0440*/  IMAD.MOV.U32 R10, RZ, RZ, RZ ;  /* 0x000000ffff0a7224 */ /* 0x000fd800078e00ff */
[----:B------:R-:W-:Y:S05]  /*0450*/  @!P0 BRA `(.L_x_5) ;  /* 0x0000000400308947 */ /* 0x000fea0003800000 */
[----:B------:R-:W1:Y:S01]  /*0460*/  LDCU UR6, c[0x0][0x390] ;  /* 0x00007200ff0677ac */ /* 0x000e620008000800 */
[----:B------:R-:W-:Y:S01]  /*0470*/  LOP3.LUT R10, R0, 0x7ffffffc, RZ, 0xc0, !PT ;  /* 0x7ffffffc000a7812 */ /* 0x000fe200078ec0ff */
[----:B------:R-:W-:Y:S02]  /*0480*/  IMAD.MOV.U32 R18, RZ, RZ, R7 ;  /* 0x000000ffff127224 */ /* 0x000fe400078e0007 */
[----:B------:R-:W-:Y:S02]  /*0490*/  IMAD.MOV.U32 R20, RZ, RZ, R6 ;  /* 0x000000ffff147224 */ /* 0x000fe400078e0006 */
[----:B------:R-:W-:Y:S02]  /*04a0*/  IMAD.MOV.U32 R24, RZ, RZ, R5 ;  /* 0x000000ffff187224 */ /* 0x000fe400078e0005 */
[----:B0-----:R-:W-:Y:S02]  /*04b0*/  IMAD.MOV.U32 R11, RZ, RZ, R8 ;  /* 0x000000ffff0b7224 */ /* 0x001fe400078e0008 */
[----:B------:R-:W-:-:S02]  /*04c0*/  IMAD.MOV R19, RZ, RZ, -R10 ;  /* 0x000000ffff137224 */ /* 0x000fc400078e0a0a */
[----:B-1----:R-:W-:-:S07]  /*04d0*/  IMAD R22, R8, UR6, RZ ;  /* 0x0000000608167c24 */ /* 0x002fce000f8e02ff */
.L_x_6:
[----:B------:R-:W-:-:S05]  /*04e0*/  VIADD R23, R11, 0xfffffffd ;  /* 0xfffffffd0b177836 */ /* 0x000fca0000000000 */
[----:B------:R-:W-:-:S04]  /*04f0*/  ISETP.GE.AND P0, PT, R23, R4, PT ;  /* 0x000000041700720c */ /* 0x000fc80003f06270 */
[----:B------:R-:W-:-:S13]  /*0500*/  ISETP.LT.OR P0, PT, R23, RZ, P0 ;  /* 0x000000ff1700720c */ /* 0x000fda0000701670 */
[----:B--2---:R-:W0:Y:S01]  /*0510*/  @!P0 LDC.64 R16, c[0x0][0x388] ;  /* 0x0000e200ff108b82 */ /* 0x004e220000000a00 */
[----:B------:R-:W-:-:S07]  /*0520*/  @!P0 IADD3 R21, P1, PT, R18, R9, RZ ;  /* 0x0000000912158210 */ /* 0x000fce0007f3e0ff */
[----:B------:R-:W1:Y:S01]  /*0530*/  @!P0 LDC.64 R14, c[0x0][0x380] ;  /* 0x0000e000ff0e8b82 */ /* 0x000e620000000a00 */
[----:B0-----:R-:W-:Y:S02]  /*0540*/  @!P0 LEA R28, P2, R21, R16, 0x2 ;  /* 0x00000010151c8211 */ /* 0x001fe400078410ff */
[----:B------:R-:W-:-:S04]  /*0550*/  @!P0 LEA.HI.X.SX32 R16, R9, RZ, 0x1, P1 ;  /* 0x000000ff09108211 */ /* 0x000fc800008f0eff */
[----:B------:R-:W-:Y:S01]  /*0560*/  @!P0 LEA.HI.X R29, R21, R17, R16, 0x2, P2 ;  /* 0x00000011151d8211 */ /* 0x000fe200010f1410 */
[----:B-1----:R-:W-:Y:S02]  /*0570*/  @!P0 IMAD.WIDE.U32 R14, R23, 0x4, R14 ;  /* 0x00000004170e8825 */ /* 0x002fe400078e000e */
[----:B------:R-:W2:Y:S04]  /*0580*/  @!P0 LDG.E R23, desc[UR4][R12.64] ;  /* 0x000000040c178981 */ /* 0x000ea8000c1e1900 */
[----:B------:R-:W2:Y:S04]  /*0590*/  @!P0 LDG.E R25, desc[UR4][R14.64] ;  /* 0x000000040e198981 */ /* 0x000ea8000c1e1900 */
[----:B------:R-:W2:Y:S01]  /*05a0*/  @!P0 LDG.E R28, desc[UR4][R28.64+-0x4] ;  /* 0xfffffc041c1c8981 */ /* 0x000ea2000c1e1900 */
[----:B------:R-:W-:-:S05]  /*05b0*/  VIADD R21, R11, 0xfffffffe ;  /* 0xfffffffe0b157836 */ /* 0x000fca0000000000 */
[----:B------:R-:W-:-:S04]  /*05c0*/  ISETP.GE.AND P1, PT, R21, R4, PT ;  /* 0x000000041500720c */ /* 0x000fc80003f26270 */
[----:B------:R-:W-:-:S13]  /*05d0*/  ISETP.LT.OR P1, PT, R21, RZ, P1 ;  /* 0x000000ff1500720c */ /* 0x000fda0000f21670 */
[----:B------:R-:W0:Y:S01]  /*05e0*/  @!P1 LDC.64 R16, c[0x0][0x388] ;  /* 0x0000e200ff109b82 */ /* 0x000e220000000a00 */
[----:B--2---:R-:W-:Y:S01]  /*05f0*/  @!P0 FFMA R25, -R28, R23, R25 ;  /* 0x000000171c198223 */ /* 0x004fe20000000119 */
[----:B------:R-:W-:-:S06]  /*0600*/  @!P1 IADD3 R23, P2, PT, R24, R9, RZ ;  /* 0x0000000918179210 */ /* 0x000fcc0007f5e0ff */
[----:B------:R-:W1:Y:S01]  /*0610*/  @!P1 LDC.64 R28, c[0x0][0x380] ;  /* 0x0000e000ff1c9b82 */ /* 0x000e620000000a00 */
[----:B0-----:R-:W-:Y:S01]  /*0620*/  @!P1 LEA R26, P3, R23, R16, 0x2 ;  /* 0x00000010171a9211 */ /* 0x001fe200078610ff */
[----:B------:R0:W-:Y:S01]  /*0630*/  @!P0 STG.E desc[UR4][R14.64], R25 ;  /* 0x000000190e008986 */ /* 0x0001e2000c101904 */
[----:B------:R-:W-:-:S04]  /*0640*/  @!P1 LEA.HI.X.SX32 R16, R9, RZ, 0x1, P2 ;  /* 0x000000ff09109211 */ /* 0x000fc800010f0eff */
[----:B------:R-:W-:-:S05]  /*0650*/  @!P1 LEA.HI.X R27, R23, R17, R16, 0x2, P3 ;  /* 0x00000011171b9211 */ /* 0x000fca00018f1410 */
[----:B------:R-:W2:Y:S01]  /*0660*/  @!P1 LDG.E R26, desc[UR4][R26.64+-0x4] ;  /* 0xfffffc041a1a9981 */ /* 0x000ea2000c1e1900 */
[----:B-1----:R-:W-:-:S03]  /*0670*/  @!P1 IMAD.WIDE.U32 R28, R21, 0x4, R28 ;  /* 0x00000004151c9825 */ /* 0x002fc600078e001c */
[----:B------:R-:W2:Y:S04]  /*0680*/  @!P1 LDG.E R27, desc[UR4][R12.64] ;  /* 0x000000040c1b9981 */ /* 0x000ea8000c1e1900 */
[----:B------:R-:W2:Y:S01]  /*0690*/  @!P1 LDG.E R23, desc[UR4][R28.64] ;  /* 0x000000041c179981 */ /* 0x000ea2000c1e1900 */
[----:B------:R-:W-:-:S05]  /*06a0*/  VIADD R21, R11, 0xffffffff ;  /* 0xffffffff0b157836 */ /* 0x000fca0000000000 */
[----:B------:R-:W-:-:S04]  /*06b0*/  ISETP.GE.AND P0, PT, R21, R4, PT ;  /* 0x000000041500720c */ /* 0x000fc80003f06270 */
[----:B------:R-:W-:-:S13]  /*06c0*/  ISETP.LT.OR P0, PT, R21, RZ, P0 ;  /* 0x000000ff1500720c */ /* 0x000fda0000701670 */
[----:B------:R-:W1:Y:S01]  /*06d0*/  @!P0 LDC.64 R16, c[0x0][0x388] ;  /* 0x0000e200ff108b82 */ /* 0x000e620000000a00 */
[----:B--2---:R-:W-:Y:S01]  /*06e0*/  @!P1 FFMA R23, -R26, R27, R23 ;  /* 0x0000001b1a179223 */ /* 0x004fe20000000117 */
[----:B------:R-:W-:-:S04]  /*06f0*/  @!P0 IADD3 R26, P2, PT, R20, R9, RZ ;  /* 0x00000009141a8210 */ /* 0x000fc80007f5e0ff */
[----:B-1----:R-:W-:Y:S02]  /*0700*/  @!P0 LEA R16, P3, R26, R16, 0x2 ;  /* 0x000000101a108211 */ /* 0x002fe400078610ff */
[----:B0-----:R-:W-:-:S04]  /*0710*/  @!P0 LEA.HI.X.SX32 R14, R9, RZ, 0x1, P2 ;  /* 0x000000ff090e8211 */ /* 0x001fc800010f0eff */
[----:B------:R-:W-:Y:S02]  /*0720*/  @!P0 LEA.HI.X R17, R26, R17, R14, 0x2, P3 ;  /* 0x000000111a118211 */ /* 0x000fe400018f140e */
[----:B------:R-:W0:Y:S01]  /*0730*/  @!P0 LDC.64 R26, c[0x0][0x380] ;  /* 0x0000e000ff1a8b82 */ /* 0x000e220000000a00 */
[----:B------:R1:W-:Y:S04]  /*0740*/  @!P1 STG.E desc[UR4][R28.64], R23 ;  /* 0x000000171c009986 */ /* 0x0003e8000c101904 */
[----:B------:R-:W2:Y:S01]  /*0750*/  @!P0 LDG.E R16, desc[UR4][R16.64+-0x4] ;  /* 0xfffffc0410108981 */ /* 0x000ea2000c1e1900 */
[----:B------:R-:W-:Y:S02]  /*0760*/  VIADD R19, R19, 0x4 ;  /* 0x0000000413137836 */ /* 0x000fe40000000000 */
[----:B-1----:R-:W1:Y:S01]  /*0770*/  LDC R29, c[0x0][0x390] ;  /* 0x0000e400ff1d7b82 */ /* 0x002e620000000800 */
[----:B------:R-:W2:Y:S01]  /*0780*/  @!P0 LDG.E R17, desc[UR4][R12.64] ;  /* 0x000000040c118981 */ /* 0x000ea2000c1e1900 */
[----:B0-----:R-:W-:-:S05]  /*0790*/  @!P0 IMAD.WIDE.U32 R26, R21, 0x4, R26 ;  /* 0x00000004151a8825 */ /* 0x001fca00078e001a */
[----:B------:R-:W2:Y:S01]  /*07a0*/  @!P0 LDG.E R25, desc[UR4][R26.64] ;  /* 0x000000041a198981 */ /* 0x000ea2000c1e1900 */
[----:B------:R-:W-:-:S04]  /*07b0*/  ISETP.GE.AND P1, PT, R11, R4, PT ;  /* 0x000000040b00720c */ /* 0x000fc80003f26270 */
[----:B------:R-:W-:-:S13]  /*07c0*/  ISETP.LT.OR P1, PT, R11, RZ, P1 ;  /* 0x000000ff0b00720c */ /* 0x000fda0000f21670 */
[----:B------:R-:W0:Y:S01]  /*07d0*/  @!P1 LDC.64 R14, c[0x0][0x388] ;  /* 0x0000e200ff0e9b82 */ /* 0x000e220000000a00 */
[----:B------:R-:W-:-:S04]  /*07e0*/  @!P1 IADD3 R21, P2, PT, R22, R9, RZ ;  /* 0x0000000916159210 */ /* 0x000fc80007f5e0ff */
[----:B------:R-:W-:Y:S02]  /*07f0*/  @!P1 LEA.HI.X.SX32 R28, R9, RZ, 0x1, P2 ;  /* 0x000000ff091c9211 */ /* 0x000fe400010f0eff */
[----:B0-----:R-:W-:-:S04]  /*0800*/  @!P1 LEA R14, P3, R21, R14, 0x2 ;  /* 0x0000000e150e9211 */ /* 0x001fc800078610ff */
[----:B------:R-:W-:Y:S01]  /*0810*/  @!P1 LEA.HI.X R15, R21, R15, R28, 0x2, P3 ;  /* 0x0000000f150f9211 */ /* 0x000fe200018f141c */
[----:B--2---:R-:W-:Y:S02]  /*0820*/  @!P0 FFMA R25, -R16, R17, R25 ;  /* 0x0000001110198223 */ /* 0x004fe40000000119 */
[----:B------:R-:W0:Y:S03]  /*0830*/  @!P1 LDC.64 R16, c[0x0][0x380] ;  /* 0x0000e000ff109b82 */ /* 0x000e260000000a00 */
[----:B------:R2:W-:Y:S04]  /*0840*/  @!P0 STG.E desc[UR4][R26.64], R25 ;  /* 0x000000191a008986 */ /* 0x0005e8000c101904 */
[----:B------:R-:W3:Y:S04]  /*0850*/  @!P1 LDG.E R14, desc[UR4][R14.64+-0x4] ;  /* 0xfffffc040e0e9981 */ /* 0x000ee8000c1e1900 */
[----:B------:R-:W3:Y:S01]  /*0860*/  @!P1 LDG.E R23, desc[UR4][R12.64] ;  /* 0x000000040c179981 */ /* 0x000ee2000c1e1900 */
[----:B0-----:R-:W-:-:S05]  /*0870*/  @!P1 IMAD.WIDE.U32 R16, R11, 0x4, R16 ;  /* 0x000000040b109825 */ /* 0x001fca00078e0010 */
[----:B------:R-:W3:Y:S01]  /*0880*/  @!P1 LDG.E R21, desc[UR4][R16.64] ;  /* 0x0000000410159981 */ /* 0x000ee2000c1e1900 */
[----:B------:R-:W-:Y:S01]  /*0890*/  ISETP.NE.AND P0, PT, R19, RZ, PT ;  /* 0x000000ff1300720c */ /* 0x000fe20003f05270 */
[C---:B-1----:R-:W-:Y:S02]  /*08a0*/  IMAD R22, R29.reuse, 0x4, R22 ;  /* 0x000000041d167824 */ /* 0x042fe400078e0216 */
[C---:B------:R-:W-:Y:S02]  /*08b0*/  IMAD R24, R29.reuse, 0x4, R24 ;  /* 0x000000041d187824 */ /* 0x040fe400078e0218 */
[C---:B------:R-:W-:Y:S02]  /*08c0*/  IMAD R20, R29.reuse, 0x4, R20 ;  /* 0x000000041d147824 */ /* 0x040fe400078e0214 */
[----:B------:R-:W-:Y:S02]  /*08d0*/  IMAD R18, R29, 0x4, R18 ;  /* 0x000000041d127824 */ /* 0x000fe400078e0212 */
[----:B------:R-:W-:-:S02]  /*08e0*/  VIADD R11, R11, 0x4 ;  /* 0x000000040b0b7836 */ /* 0x000fc40000000000 */
[----:B---3--:R-:W-:-:S05]  /*08f0*/  @!P1 FFMA R21, -R14, R23, R21 ;  /* 0x000000170e159223 */ /* 0x008fca0000000115 */
[----:B------:R2:W-:Y:S01]  /*0900*/  @!P1 STG.E desc[UR4][R16.64], R21 ;  /* 0x0000001510009986 */ /* 0x0005e2000c101904 */
[----:B------:R-:W-:Y:S05]  /*0910*/  @P0 BRA `(.L_x_6) ;  /* 0xfffffff800f00947 */ /* 0x000fea000383ffff */
.L_x_5:
[----:B------:R-:W-:-:S13]  /*0920*/  LOP3.LUT P0, R20, R0, 0x3, RZ, 0xc0, !PT ;  /* 0x0000000300147812 */ /* 0x000fda000780c0ff */
[----:B------:R-:W-:Y:S05]  /*0930*/  @!P0 BRA `(.L_x_4) ;  /* 0x0000000400008947 */ /* 0x000fea0003800000 */
[----:B--2---:R-:W-:Y:S01]  /*0940*/  IMAD.IADD R17, R2, 0x1, R10 ;  /* 0x0000000102117824 */ /* 0x004fe200078e020a */
[----:B------:R-:W-:Y:S01]  /*0950*/  BSSY.RECONVERGENT B0, `(.L_x_7) ;  /* 0x0000013000007945 */ /* 0x000fe20003800200 */
[----:B------:R-:W-:-:S03]  /*0960*/  ISETP.NE.AND P1, PT, R20, 0x1, PT ;  /* 0x000000011400780c */ /* 0x000fc60003f25270 */
[----:B------:R-:W-:-:S04]  /*0970*/  ISETP.GE.AND P0, PT, R17, R4, PT ;  /* 0x000000041100720c */ /* 0x000fc80003f06270 */
[----:B------:R-:W-:-:S13]  /*0980*/  ISETP.LT.OR P0, PT, R17, RZ, P0 ;  /* 0x000000ff1100720c */ /* 0x000fda0000701670 */
[----:B------:R-:W-:Y:S05]  /*0990*/  @P0 BRA `(.L_x_8) ;  /* 0x0000000000380947 */ /* 0x000fea0003800000 */
[----:B------:R-:W1:Y:S01]  /*09a0*/  LDCU UR6, c[0x0][0x390] ;  /* 0x00007200ff0677ac */ /* 0x000e620008000800 */
[----:B------:R-:W2:Y:S01]  /*09b0*/  LDC.64 R14, c[0x0][0x380] ;  /* 0x0000e000ff0e7b82 */ /* 0x000ea20000000a00 */
[----:B------:R-:W3:Y:S01]  /*09c0*/  LDG.E R18, desc[UR4][R12.64] ;  /* 0x000000040c127981 */ /* 0x000ee2000c1e1900 */
[----:B------:R-:W4:Y:S01]  /*09d0*/  LDCU.64 UR8, c[0x0][0x388] ;  /* 0x00007100ff0877ac */ /* 0x000f220008000a00 */
[----:B-1----:R-:W-:-:S05]  /*09e0*/  IMAD R10, R17, UR6, RZ ;  /* 0x00000006110a7c24 */ /* 0x002fca000f8e02ff */
[----:B0-----:R-:W-:Y:S01]  /*09f0*/  IADD3 R11, P0, PT, R10, R9, RZ ;  /* 0x000000090a0b7210 */ /* 0x001fe20007f1e0ff */
[----:B--2---:R-:W-:-:S03]  /*0a00*/  IMAD.WIDE.U32 R14, R17, 0x4, R14 ;  /* 0x00000004110e7825 */ /* 0x004fc600078e000e */
[----:B------:R-:W-:Y:S02]  /*0a10*/  LEA.HI.X.SX32 R16, R9, RZ, 0x1, P0 ;  /* 0x000000ff09107211 */ /* 0x000fe400000f0eff */
[----:B----4-:R-:W-:-:S04]  /*0a20*/  LEA R10, P0, R11, UR8, 0x2 ;  /* 0x000000080b0a7c11 */ /* 0x010fc8000f8010ff */
[----:B------:R-:W-:Y:S02]  /*0a30*/  LEA.HI.X R11, R11, UR9, R16, 0x2, P0 ;  /* 0x000000090b0b7c11 */ /* 0x000fe400080f1410 */
[----:B------:R-:W3:Y:S04]  /*0a40*/  LDG.E R16, desc[UR4][R14.64] ;  /* 0x000000040e107981 */ /* 0x000ee8000c1e1900 */
[----:B------:R-:W3:Y:S02]  /*0a50*/  LDG.E R11, desc[UR4][R10.64+-0x4] ;  /* 0xfffffc040a0b7981 */ /* 0x000ee4000c1e1900 */
[----:B---3--:R-:W-:-:S05]  /*0a60*/  FFMA R19, -R11, R18, R16 ;  /* 0x000000120b137223 */ /* 0x008fca0000000110 */
[----:B------:R1:W-:Y:S02]  /*0a70*/  STG.E desc[UR4][R14.64], R19 ;  /* 0x000000130e007986 */ /* 0x0003e4000c101904 */
.L_x_8:
[----:B------:R-:W-:Y:S05]  /*0a80*/  BSYNC.RECONVERGENT B0 ;  /* 0x0000000000007941 */ /* 0x000fea0003800200 */
.L_x_7:
[----:B------:R-:W-:Y:S05]  /*0a90*/  @!P1 BRA `(.L_x_4) ;  /* 0x0000000000a89947 */ /* 0x000fea0003800000 */
[----:B-1----:R-:W-:Y:S01]  /*0aa0*/  VIADD R19, R17, 0x1 ;  /* 0x0000000111137836 */ /* 0x002fe20000000000 */
        /* <DEDUP_REMOVED lines=19> */
.L_x_10:
[----:B------:R-:W-:Y:S05]  /*0be0*/  BSYNC.RECONVERGENT B0 ;  /* 0x0000000000007941 */ /* 0x000fea0003800200 */
.L_x_9:
[----:B------:R-:W-:Y:S05]  /*0bf0*/  @!P1 BRA `(.L_x_4) ;  /* 0x0000000000509947 */ /* 0x000fea0003800000 */
[----:B------:R-:W-:Y:S01]  /*0c00*/  VIADD R17, R17, 0x2 ;  /* 0x0000000211117836 */ /* 0x000fe20000000000 */
[----:B------:R-:W-:Y:S04]  /*0c10*/  BSSY.RECONVERGENT B0, `(.L_x_4) ;  /* 0x0000012000007945 */ /* 0x000fe80003800200 */
[----:B------:R-:W-:-:S04]  /*0c20*/  ISETP.GE.AND P0, PT, R17, R4, PT ;  /* 0x000000041100720c */ /* 0x000fc80003f06270 */
[----:B------:R-:W-:-:S13]  /*0c30*/  ISETP.LT.OR P0, PT, R17, RZ, P0 ;  /* 0x000000ff1100720c */ /* 0x000fda0000701670 */
[----:B------:R-:W-:Y:S05]  /*0c40*/  @P0 BRA `(.L_x_11) ;  /* 0x0000000000380947 */ /* 0x000fea0003800000 */
[----:B------:R-:W1:Y:S01]  /*0c50*/  LDCU UR6, c[0x0][0x390] ;  /* 0x00007200ff0677ac */ /* 0x000e620008000800 */
[----:B0-----:R-:W0:Y:S01]  /*0c60*/  LDC.64 R10, c[0x0][0x380] ;  /* 0x0000e000ff0a7b82 */ /* 0x001e220000000a00 */
[----:B------:R-:W2:Y:S01]  /*0c70*/  LDG.E R12, desc[UR4][R12.64] ;  /* 0x000000040c0c7981 */ /* 0x000ea2000c1e1900 */
[----:B------:R-:W3:Y:S01]  /*0c80*/  LDCU.64 UR8, c[0x0][0x388] ;  /* 0x00007100ff0877ac */ /* 0x000ee20008000a00 */
[----:B-1----:R-:W-:-:S05]  /*0c90*/  IMAD R14, R17, UR6, RZ ;  /* 0x00000006110e7c24 */ /* 0x002fca000f8e02ff */
[----:B------:R-:W-:Y:S01]  /*0ca0*/  IADD3 R15, P0, PT, R14, R9, RZ ;  /* 0x000000090e0f7210 */ /* 0x000fe20007f1e0ff */
[----:B0-----:R-:W-:-:S03]  /*0cb0*/  IMAD.WIDE.U32 R10, R17, 0x4, R10 ;  /* 0x00000004110a7825 */ /* 0x001fc600078e000a */
[----:B------:R-:W-:Y:S02]  /*0cc0*/  LEA.HI.X.SX32 R16, R9, RZ, 0x1, P0 ;  /* 0x000000ff09107211 */ /* 0x000fe400000f0eff */
[----:B---3--:R-:W-:-:S04]  /*0cd0*/  LEA R14, P0, R15, UR8, 0x2 ;  /* 0x000000080f0e7c11 */ /* 0x008fc8000f8010ff */
[----:B------:R-:W-:Y:S02]  /*0ce0*/  LEA.HI.X R15, R15, UR9, R16, 0x2, P0 ;  /* 0x000000090f0f7c11 */ /* 0x000fe400080f1410 */
[----:B------:R-:W2:Y:S04]  /*0cf0*/  LDG.E R16, desc[UR4][R10.64] ;  /* 0x000000040a107981 */ /* 0x000ea8000c1e1900 */
[----:B------:R-:W2:Y:S02]  /*0d00*/  LDG.E R15, desc[UR4][R14.64+-0x4] ;  /* 0xfffffc040e0f7981 */ /* 0x000ea4000c1e1900 */
[----:B--2---:R-:W-:-:S05]  /*0d10*/  FFMA R17, -R15, R12, R16 ;  /* 0x0000000c0f117223 */ /* 0x004fca0000000110 */
[----:B------:R2:W-:Y:S02]  /*0d20*/  STG.E desc[UR4][R10.64], R17 ;  /* 0x000000110a007986 */ /* 0x0005e4000c101904 */
.L_x_11:
[----:B------:R-:W-:Y:S05]  /*0d30*/  BSYNC.RECONVERGENT B0 ;  /* 0x0000000000007941 */ /* 0x000fea0003800200 */
.L_x_4:
[----:B------:R-:W-:Y:S01]  /*0d40*/  BAR.SYNC.DEFER_BLOCKING 0x0 ;  /* 0x0000000000007b1d */ /* 0x000fe20000010000 */
[----:B------:R-:W-:-:S13]  /*0d50*/  ISETP.GT.AND P0, PT, R9, 0x2, PT ;  /* 0x000000020900780c */ /* 0x000fda0003f04270 */
[----:B------:R-:W-:Y:S05]  /*0d60*/  @P0 BRA `(.L_x_12) ;  /* 0xfffffff400280947 */ /* 0x000fea000383ffff */
.L_x_0:
[----:B------:R-:W3:Y:S02]  /*0d70*/  S2R R0, SR_TID.X ;  /* 0x0000000000007919 */ /* 0x000ee40000002100 */
[----:B---3--:R-:W-:-:S13]  /*0d80*/  ISETP.NE.AND P0, PT, R0, RZ, PT ;  /* 0x000000ff0000720c */ /* 0x008fda0003f05270 */
[----:B------:R-:W-:Y:S05]  /*0d90*/  @P0 EXIT ;  /* 0x000000000000094d */ /* 0x000fea0003800000 */
[----:B------:R-:W0:Y:S08]  /*0da0*/  LDC.64 R4, c[0x0][0x388] ;  /* 0x0000e200ff047b82 */ /* 0x000e300000000a00 */
[----:B------:R-:W3:Y:S01]  /*0db0*/  LDC.64 R2, c[0x0][0x380] ;  /* 0x0000e000ff027b82 */ /* 0x000ee20000000a00 */
[----:B0-2---:R-:W2:Y:S04]  /*0dc0*/  LDG.E R11, desc[UR4][R4.64] ;  /* 0x00000004040b7981 */ /* 0x005ea8000c1e1900 */
[----:B---3--:R-:W3:Y:S01]  /*0dd0*/  LDG.E R0, desc[UR4][R2.64] ;  /* 0x0000000402007981 */ /* 0x008ee2000c1e1900 */
[----:B--2---:R-:W0:Y:S08]  /*0de0*/  MUFU.RCP R6, R11 ;  /* 0x0000000b00067308 */ /* 0x004e300000001000 */
[----:B---3--:R-:W2:Y:S01]  /*0df0*/  FCHK P0, R0, R11 ;  /* 0x0000000b00007302 */ /* 0x008ea20000000000 */
[----:B0-----:R-:W-:-:S04]  /*0e00*/  FFMA R7, -R11, R6, 1 ;  /* 0x3f8000000b077423 */ /* 0x001fc80000000106 */
[----:B------:R-:W-:-:S04]  /*0e10*/  FFMA R7, R6, R7, R6 ;  /* 0x0000000706077223 */ /* 0x000fc80000000006 */
[----:B------:R-:W-:-:S04]  /*0e20*/  FFMA R6, R0, R7, RZ ;  /* 0x0000000700067223 */ /* 0x000fc800000000ff */
[----:B------:R-:W-:-:S04]  /*0e30*/  FFMA R8, -R11, R6, R0 ;  /* 0x000000060b087223 */ /* 0x000fc80000000100 */
[----:B------:R-:W-:Y:S01]  /*0e40*/  FFMA R7, R7, R8, R6 ;  /* 0x0000000807077223 */ /* 0x000fe20000000006 */
[----:B--2---:R-:W-:Y:S06]  /*0e50*/  @!P0 BRA `(.L_x_13) ;  /* 0x0000000000108947 */ /* 0x004fec0003800000 */
[----:B------:R-:W-:Y:S01]  /*0e60*/  IMAD.MOV.U32 R10, RZ, RZ, R0 ;  /* 0x000000ffff0a7224 */ /* 0x000fe200078e0000 */
[----:B-1----:R-:W-:-:S07]  /*0e70*/  MOV R14, 0xe90 ;  /* 0x00000e90000e7802 */ /* 0x002fce0000000f00 */
[----:B------:R-:W-:Y:S05]  /*0e80*/  CALL.REL.NOINC `($__internal_0_$__cuda_sm3x_div_rn_noftz_f32_slowpath) ;  /* 0x0000000000107944 */ /* 0x000fea0003c00000 */
[----:B------:R-:W-:-:S07]  /*0e90*/  IMAD.MOV.U32 R7, RZ, RZ, R10 ;  /* 0x000000ffff077224 */ /* 0x000fce00078e000a */
.L_x_13:
[----:B------:R-:W0:Y:S02]  /*0ea0*/  LDC.64 R2, c[0x0][0x380] ;  /* 0x0000e000ff027b82 */ /* 0x000e240000000a00 */
[----:B0-----:R-:W-:Y:S01]  /*0eb0*/  STG.E desc[UR4][R2.64], R7 ;  /* 0x0000000702007986 */ /* 0x001fe2000c101904 */
[----:B------:R-:W-:Y:S05]  /*0ec0*/  EXIT ;  /* 0x000000000000794d */ /* 0x000fea0003800000 */
        .weak           $__internal_0_$__cuda_sm3x_div_rn_noftz_f32_slowpath
        .type           $__internal_0_$__cuda_sm3x_div_rn_noftz_f32_slowpath,@function
        .size           $__internal_0_$__cuda_sm3x_div_rn_noftz_f32_slowpath,(.L_x_104 - $__internal_0_$__cuda_sm3x_div_rn_noftz_f32_slowpath)
$__internal_0_$__cuda_sm3x_div_rn_noftz_f32_slowpath:
[----:B------:R-:W-:Y:S01]  /*0ed0*/  SHF.R.U32.HI R15, RZ, 0x17, R11 ;  /* 0x00000017ff0f7819 */ /* 0x000fe2000001160b */
[----:B------:R-:W-:Y:S01]  /*0ee0*/  BSSY.RECONVERGENT B1, `(.L_x_14) ;  /* 0x0000062000017945 */ /* 0x000fe20003800200 */
[----:B------:R-:W-:Y:S02]  /*0ef0*/  SHF.R.U32.HI R16, RZ, 0x17, R10 ;  /* 0x00000017ff107819 */ /* 0x000fe4000001160a */
[----:B------:R-:W-:Y:S02]  /*0f00*/  LOP3.LUT R15, R15, 0xff, RZ, 0xc0, !PT ;  /* 0x000000ff0f0f7812 */ /* 0x000fe400078ec0ff */
[----:B------:R-:W-:-:S03]  /*0f10*/  LOP3.LUT R17, R16, 0xff, RZ, 0xc0, !PT ;  /* 0x000000ff10117812 */ /* 0x000fc600078ec0ff */
[----:B------:R-:W-:Y:S02]  /*0f20*/  VIADD R19, R15, 0xffffffff ;  /* 0xffffffff0f137836 */ /* 0x000fe40000000000 */
[----:B------:R-:W-:-:S03]  /*0f30*/  VIADD R18, R17, 0xffffffff ;  /* 0xffffffff11127836 */ /* 0x000fc60000000000 */
[----:B------:R-:W-:-:S04]  /*0f40*/  ISETP.GT.U32.AND P0, PT, R19, 0xfd, PT ;  /* 0x000000fd1300780c */ /* 0x000fc80003f04070 */
[----:B------:R-:W-:-:S13]  /*0f50*/  ISETP.GT.U32.OR P0, PT, R18, 0xfd, P0 ;  /* 0x000000fd1200780c */ /* 0x000fda0000704470 */
[----:B------:R-:W-:Y:S01]  /*0f60*/  @!P0 IMAD.MOV.U32 R16, RZ, RZ, RZ ;  /* 0x000000ffff108224 */ /* 0x000fe200078e00ff */
[----:B------:R-:W-:Y:S06]  /*0f70*/  @!P0 BRA `(.L_x_15) ;  /* 0x00000000005c8947 */ /* 0x000fec0003800000 */
[----:B------:R-:W-:Y:S02]  /*0f80*/  FSETP.GTU.FTZ.AND P0, PT, |R10|, +INF , PT ;  /* 0x7f8000000a00780b */ /* 0x000fe40003f1c200 */
[----:B------:R-:W-:-:S04]  /*0f90*/  FSETP.GTU.FTZ.AND P1, PT, |R11|, +INF , PT ;  /* 0x7f8000000b00780b */ /* 0x000fc80003f3c200 */
[----:B------:R-:W-:-:S13]  /*0fa0*/  PLOP3.LUT P0, PT, P0, P1, PT, 0xf8, 0x8f ;  /* 0x00000000008f781c */ /* 0x000fda0000703f70 */
[----:B------:R-:W-:Y:S05]  /*0fb0*/  @P0 BRA `(.L_x_16) ;  /* 0x00000004004c0947 */ /* 0x000fea0003800000 */
[----:B------:R-:W-:-:S13]  /*0fc0*/  LOP3.LUT P0, RZ, R11, 0x7fffffff, R10, 0xc8, !PT ;  /* 0x7fffffff0bff7812 */ /* 0x000fda000780c80a */
[----:B------:R-:W-:Y:S05]  /*0fd0*/  @!P0 BRA `(.L_x_17) ;  /* 0x00000004003c8947 */ /* 0x000fea0003800000 */
[C---:B------:R-:W-:Y:S02]  /*0fe0*/  FSETP.NEU.FTZ.AND P1, PT, |R10|.reuse, +INF , PT ;  /* 0x7f8000000a00780b */ /* 0x040fe40003f3d200 */
[----:B------:R-:W-:Y:S02]  /*0ff0*/  FSETP.NEU.FTZ.AND P2, PT, |R11|, +INF , PT ;  /* 0x7f8000000b00780b */ /* 0x000fe40003f5d200 */
[----:B------:R-:W-:-:S11]  /*1000*/  FSETP.NEU.FTZ.AND P0, PT, |R10|, +INF , PT ;  /* 0x7f8000000a00780b */ /* 0x000fd60003f1d200 */
[----:B------:R-:W-:Y:S05]  /*1010*/  @!P2 BRA !P1, `(.L_x_17) ;  /* 0x00000004002ca947 */ /* 0x000fea0004800000 */
[----:B------:R-:W-:-:S04]  /*1020*/  LOP3.LUT P1, RZ, R10, 0x7fffffff, RZ, 0xc0, !PT ;  /* 0x7fffffff0aff7812 */ /* 0x000fc8000782c0ff */
[----:B------:R-:W-:-:S13]  /*1030*/  PLOP3.LUT P1, PT, P2, P1, PT, 0x2f, 0xf2 ;  /* 0x0000000000f2781c */ /* 0x000fda0001722577 */
[----:B------:R-:W-:Y:S05]  /*1040*/  @P1 BRA `(.L_x_18) ;  /* 0x0000000400181947 */ /* 0x000fea0003800000 */
[----:B------:R-:W-:-:S04]  /*1050*/  LOP3.LUT P1, RZ, R11, 0x7fffffff, RZ, 0xc0, !PT ;  /* 0x7fffffff0bff7812 */ /* 0x000fc8000782c0ff */
[----:B------:R-:W-:-:S13]  /*1060*/  PLOP3.LUT P0, PT, P0, P1, PT, 0x2f, 0xf2 ;  /* 0x0000000000f2781c */ /* 0x000fda0000702577 */
[----:B------:R-:W-:Y:S05]  /*1070*/  @P0 BRA `(.L_x_19) ;  /* 0x0000000400000947 */ /* 0x000fea0003800000 */
[----:B------:R-:W-:Y:S02]  /*1080*/  ISETP.GE.AND P0, PT, R18, RZ, PT ;  /* 0x000000ff1200720c */ /* 0x000fe40003f06270 */
[----:B------:R-:W-:-:S11]  /*1090*/  ISETP.GE.AND P1, PT, R19, RZ, PT ;  /* 0x000000ff1300720c */ /* 0x000fd60003f26270 */
[----:B------:R-:W-:Y:S02]  /*10a0*/  @P0 IMAD.MOV.U32 R16, RZ, RZ, RZ ;  /* 0x000000ffff100224 */ /* 0x000fe400078e00ff */
[----:B------:R-:W-:Y:S01]  /*10b0*/  @!P0 FFMA R10, R10, 1.84467440737095516160e+19, RZ ;  /* 0x5f8000000a0a8823 */ /* 0x000fe200000000ff */
[----:B------:R-:W-:Y:S02]  /*10c0*/  @!P0 IMAD.MOV.U32 R16, RZ, RZ, -0x40 ;  /* 0xffffffc0ff108424 */ /* 0x000fe400078e00ff */
[----:B------:R-:W-:Y:S02]  /*10d0*/  @!P1 FFMA R11, R11, 1.84467440737095516160e+19, RZ ;  /* 0x5f8000000b0b9823 */ /* 0x000fe400000000ff */
[----:B------:R-:W-:-:S07]  /*10e0*/  @!P1 VIADD R16, R16, 0x40 ;  /* 0x0000004010109836 */ /* 0x000fce0000000000 */
.L_x_15:
[----:B------:R-:W-:Y:S01]  /*10f0*/  LEA R18, R15, 0xc0800000, 0x17 ;  /* 0xc08000000f127811 */ /* 0x000fe200078eb8ff */
[----:B------:R-:W-:Y:S01]  /*1100*/  VIADD R17, R17, 0xffffff81 ;  /* 0xffffff8111117836 */ /* 0x000fe20000000000 */
[----:B------:R-:W-:Y:S03]  /*1110*/  BSSY.RECONVERGENT B2, `(.L_x_20) ;  /* 0x0000035000027945 */ /* 0x000fe60003800200 */
[----:B------:R-:W-:Y:S02]  /*1120*/  IMAD.IADD R19, R11, 0x1, -R18 ;  /* 0x000000010b137824 */ /* 0x000fe400078e0a12 */
[C---:B------:R-:W-:Y:S01]  /*1130*/  IMAD R10, R17.reuse, -0x800000, R10 ;  /* 0xff800000110a7824 */ /* 0x040fe200078e020a */
[----:B------:R-:W-:Y:S01]  /*1140*/  IADD3 R17, PT, PT, R17, 0x7f, -R15 ;  /* 0x0000007f11117810 */ /* 0x000fe20007ffe80f */
[----:B------:R-:W0:Y:S01]  /*1150*/  MUFU.RCP R11, R19 ;  /* 0x00000013000b7308 */ /* 0x000e220000001000 */
[----:B------:R-:W-:-:S03]  /*1160*/  FADD.FTZ R21, -R19, -RZ ;  /* 0x800000ff13157221 */ /* 0x000fc60000010100 */
[----:B------:R-:W-:Y:S02]  /*1170*/  IMAD.IADD R17, R17, 0x1, R16 ;  /* 0x0000000111117824 */ /* 0x000fe400078e0210 */
[----:B0-----:R-:W-:-:S04]  /*1180*/  FFMA R18, R11, R21, 1 ;  /* 0x3f8000000b127423 */ /* 0x001fc80000000015 */
[----:B------:R-:W-:-:S04]  /*1190*/  FFMA R11, R11, R18, R11 ;  /* 0x000000120b0b7223 */ /* 0x000fc8000000000b */
[----:B------:R-:W-:-:S04]  /*11a0*/  FFMA R18, R10, R11, RZ ;  /* 0x0000000b0a127223 */ /* 0x000fc800000000ff */
[----:B------:R-:W-:-:S04]  /*11b0*/  FFMA R20, R21, R18, R10 ;  /* 0x0000001215147223 */ /* 0x000fc8000000000a */
[----:B------:R-:W-:-:S04]  /*11c0*/  FFMA R18, R11, R20, R18 ;  /* 0x000000140b127223 */ /* 0x000fc80000000012 */
[----:B------:R-:W-:-:S04]  /*11d0*/  FFMA R21, R21, R18, R10 ;  /* 0x0000001215157223 */ /* 0x000fc8000000000a */
[----:B------:R-:W-:-:S05]  /*11e0*/  FFMA R10, R11, R21, R18 ;  /* 0x000000150b0a7223 */ /* 0x000fca0000000012 */
[----:B------:R-:W-:-:S04]  /*11f0*/  SHF.R.U32.HI R15, RZ, 0x17, R10 ;  /* 0x00000017ff0f7819 */ /* 0x000fc8000001160a */
[----:B------:R-:W-:-:S05]  /*1200*/  LOP3.LUT R15, R15, 0xff, RZ, 0xc0, !PT ;  /* 0x000000ff0f0f7812 */ /* 0x000fca00078ec0ff */
[----:B------:R-:W-:-:S04]  /*1210*/  IMAD.IADD R19, R15, 0x1, R17 ;  /* 0x000000010f137824 */ /* 0x000fc800078e0211 */
[----:B------:R-:W-:-:S05]  /*1220*/  VIADD R15, R19, 0xffffffff ;  /* 0xffffffff130f7836 */ /* 0x000fca0000000000 */
[----:B------:R-:W-:-:S13]  /*1230*/  ISETP.GE.U32.AND P0, PT, R15, 0xfe, PT ;  /* 0x000000fe0f00780c */ /* 0x000fda0003f06070 */
[----:B------:R-:W-:Y:S05]  /*1240*/  @!P0 BRA `(.L_x_21) ;  /* 0x0000000000808947 */ /* 0x000fea0003800000 */
[----:B------:R-:W-:-:S13]  /*1250*/  ISETP.GT.AND P0, PT, R19, 0xfe, PT ;  /* 0x000000fe1300780c */ /* 0x000fda0003f04270 */
[----:B------:R-:W-:Y:S05]  /*1260*/  @P0 BRA `(.L_x_22) ;  /* 0x00000000006c0947 */ /* 0x000fea0003800000 */
[----:B------:R-:W-:-:S13]  /*1270*/  ISETP.GE.AND P0, PT, R19, 0x1, PT ;  /* 0x000000011300780c */ /* 0x000fda0003f06270 */
[----:B------:R-:W-:Y:S05]  /*1280*/  @P0 BRA `(.L_x_23) ;  /* 0x0000000000740947 */ /* 0x000fea0003800000 */
[----:B------:R-:W-:Y:S02]  /*1290*/  ISETP.GE.AND P0, PT, R19, -0x18, PT ;  /* 0xffffffe81300780c */ /* 0x000fe40003f06270 */
[----:B------:R-:W-:-:S11]  /*12a0*/  LOP3.LUT R10, R10, 0x80000000, RZ, 0xc0, !PT ;  /* 0x800000000a0a7812 */ /* 0x000fd600078ec0ff */
[----:B------:R-:W-:Y:S05]  /*12b0*/  @!P0 BRA `(.L_x_23) ;  /* 0x0000000000688947 */ /* 0x000fea0003800000 */
[-CC-:B------:R-:W-:Y:S01]  /*12c0*/  FFMA.RZ R15, R11, R21.reuse, R18.reuse ;  /* 0x000000150b0f7223 */ /* 0x180fe2000000c012 */
[----:B------:R-:W-:Y:S01]  /*12d0*/  IMAD.MOV R17, RZ, RZ, -R19 ;  /* 0x000000ffff117224 */ /* 0x000fe200078e0a13 */
[C---:B------:R-:W-:Y:S02]  /*12e0*/  ISETP.NE.AND P2, PT, R19.reuse, RZ, PT ;  /* 0x000000ff1300720c */ /* 0x040fe40003f45270 */
[----:B------:R-:W-:Y:S02]  /*12f0*/  ISETP.NE.AND P1, PT, R19, RZ, PT ;  /* 0x000000ff1300720c */ /* 0x000fe40003f25270 */
[----:B------:R-:W-:Y:S01]  /*1300*/  LOP3.LUT R16, R15, 0x7fffff, RZ, 0xc0, !PT ;  /* 0x007fffff0f107812 */ /* 0x000fe200078ec0ff */
[CCC-:B------:R-:W-:Y:S01]  /*1310*/  FFMA.RP R15, R11.reuse, R21.reuse, R18.reuse ;  /* 0x000000150b0f7223 */ /* 0x1c0fe20000008012 */
[----:B------:R-:W-:Y:S01]  /*1320*/  FFMA.RM R18, R11, R21, R18 ;  /* 0x000000150b127223 */ /* 0x000fe20000004012 */
[----:B------:R-:W-:Y:S01]  /*1330*/  VIADD R11, R19, 0x20 ;  /* 0x00000020130b7836 */ /* 0x000fe20000000000 */
[----:B------:R-:W-:-:S03]  /*1340*/  LOP3.LUT R16, R16, 0x800000, RZ, 0xfc, !PT ;  /* 0x0080000010107812 */ /* 0x000fc600078efcff */
[----:B------:R-:W-:Y:S02]  /*1350*/  FSETP.NEU.FTZ.AND P0, PT, R15, R18, PT ;  /* 0x000000120f00720b */ /* 0x000fe40003f1d000 */
[----:B------:R-:W-:Y:S02]  /*1360*/  SHF.L.U32 R11, R16, R11, RZ ;  /* 0x0000000b100b7219 */ /* 0x000fe400000006ff */
[----:B------:R-:W-:Y:S02]  /*1370*/  SEL R15, R17, RZ, P2 ;  /* 0x000000ff110f7207 */ /* 0x000fe40001000000 */
[----:B------:R-:W-:Y:S02]  /*1380*/  ISETP.NE.AND P1, PT, R11, RZ, P1 ;  /* 0x000000ff0b00720c */ /* 0x000fe40000f25270 */
[----:B------:R-:W-:Y:S02]  /*1390*/  SHF.R.U32.HI R15, RZ, R15, R16 ;  /* 0x0000000fff0f7219 */ /* 0x000fe40000011610 */
[----:B------:R-:W-:-:S02]  /*13a0*/  PLOP3.LUT P0, PT, P0, P1, PT, 0xf8, 0x8f ;  /* 0x00000000008f781c */ /* 0x000fc40000703f70 */
[----:B------:R-:W-:Y:S02]  /*13b0*/  SHF.R.U32.HI R16, RZ, 0x1, R15 ;  /* 0x00000001ff107819 */ /* 0x000fe4000001160f */
[----:B------:R-:W-:-:S04]  /*13c0*/  SEL R11, RZ, 0x1, !P0 ;  /* 0x00000001ff0b7807 */ /* 0x000fc80004000000 */
[----:B------:R-:W-:-:S04]  /*13d0*/  LOP3.LUT R18, R11, 0x1, R16, 0xf8, !PT ;  /* 0x000000010b127812 */ /* 0x000fc800078ef810 */
[----:B------:R-:W-:-:S05]  /*13e0*/  LOP3.LUT R15, R18, R15, RZ, 0xc0, !PT ;  /* 0x0000000f120f7212 */ /* 0x000fca00078ec0ff */
[----:B------:R-:W-:-:S05]  /*13f0*/  IMAD.IADD R15, R16, 0x1, R15 ;  /* 0x00000001100f7824 */ /* 0x000fca00078e020f */
[----:B------:R-:W-:Y:S01]  /*1400*/  LOP3.LUT R10, R15, R10, RZ, 0xfc, !PT ;  /* 0x0000000a0f0a7212 */ /* 0x000fe200078efcff */
[----:B------:R-:W-:Y:S06]  /*1410*/  BRA `(.L_x_23) ;  /* 0x0000000000107947 */ /* 0x000fec0003800000 */
.L_x_22:
[----:B------:R-:W-:-:S04]  /*1420*/  LOP3.LUT R10, R10, 0x80000000, RZ, 0xc0, !PT ;  /* 0x800000000a0a7812 */ /* 0x000fc800078ec0ff */
[----:B------:R-:W-:Y:S01]  /*1430*/  LOP3.LUT R10, R10, 0x7f800000, RZ, 0xfc, !PT ;  /* 0x7f8000000a0a7812 */ /* 0x000fe200078efcff */
[----:B------:R-:W-:Y:S06]  /*1440*/  BRA `(.L_x_23) ;  /* 0x0000000000047947 */ /* 0x000fec0003800000 */
.L_x_21:
[----:B------:R-:W-:-:S07]  /*1450*/  IMAD R10, R17, 0x800000, R10 ;  /* 0x00800000110a7824 */ /* 0x000fce00078e020a */
.L_x_23:
[----:B------:R-:W-:Y:S05]  /*1460*/  BSYNC.RECONVERGENT B2 ;  /* 0x0000000000027941 */ /* 0x000fea0003800200 */
.L_x_20:
[----:B------:R-:W-:Y:S05]  /*1470*/  BRA `(.L_x_24) ;  /* 0x0000000000207947 */ /* 0x000fea0003800000 */
.L_x_19:
[----:B------:R-:W-:-:S04]  /*1480*/  LOP3.LUT R10, R11, 0x80000000, R10, 0x48, !PT ;  /* 0x800000000b0a7812 */ /* 0x000fc800078e480a */
[----:B------:R-:W-:Y:S01]  /*1490*/  LOP3.LUT R10, R10, 0x7f800000, RZ, 0xfc, !PT ;  /* 0x7f8000000a0a7812 */ /* 0x000fe200078efcff */
[----:B------:R-:W-:Y:S06]  /*14a0*/  BRA `(.L_x_24) ;  /* 0x0000000000147947 */ /* 0x000fec0003800000 */
.L_x_18:
[----:B------:R-:W-:Y:S01]  /*14b0*/  LOP3.LUT R10, R11, 0x80000000, R10, 0x48, !PT ;  /* 0x800000000b0a7812 */ /* 0x000fe200078e480a */
[----:B------:R-:W-:Y:S06]  /*14c0*/  BRA `(.L_x_24) ;  /* 0x00000000000c7947 */ /* 0x000fec0003800000 */
.L_x_17:
[----:B------:R-:W0:Y:S01]  /*14d0*/  MUFU.RSQ R10, -QNAN ;  /* 0xffc00000000a7908 */ /* 0x000e220000001400 */
[----:B------:R-:W-:Y:S05]  /*14e0*/  BRA `(.L_x_24) ;  /* 0x0000000000047947 */ /* 0x000fea0003800000 */
.L_x_16:
[----:B------:R-:W-:-:S07]  /*14f0*/  FADD.FTZ R10, R10, R11 ;  /* 0x0000000b0a0a7221 */ /* 0x000fce0000010000 */
.L_x_24:
[----:B------:R-:W-:Y:S05]  /*1500*/  BSYNC.RECONVERGENT B1 ;  /* 0x0000000000017941 */ /* 0x000fea0003800200 */
.L_x_14:
[----:B------:R-:W-:-:S04]  /*1510*/  IMAD.MOV.U32 R15, RZ, RZ, 0x0 ;  /* 0x00000000ff0f7424 */ /* 0x000fc800078e00ff */
[----:B0-----:R-:W-:Y:S05]  /*1520*/  RET.REL.NODEC R14 `(_Z6solveUPfS_i) ;  /* 0xffffffe80eb47950 */ /* 0x001fea0003c3ffff */
.L_x_25:
[----:B------:R-:W-:-:S00]  /*1530*/  BRA `(.L_x_25) ;  /* 0xfffffffc00fc7947 */ /* 0x000fc0000383ffff */
[----:B------:R-:W-:-:S00]  /*1540*/  NOP ;  /* 0x0000000000007918 */ /* 0x000fc00000000000 */
        /* <DEDUP_REMOVED lines=11> */
.L_x_104:


//--------------------- .text._Z6solveLPfS_i      --------------------------
	.section	.text._Z6solveLPfS_i,"ax",@progbits
	.align	128
        .global         _Z6solveLPfS_i
        .type           _Z6solveLPfS_i,@function
        .size           _Z6solveLPfS_i,(.L_x_107 - _Z6solveLPfS_i)
        .other          _Z6solveLPfS_i,@"STO_CUDA_ENTRY STV_DEFAULT"
_Z6solveLPfS_i:
.text._Z6solveLPfS_i:
[----:B------:R-:W-:Y:S01]  /*0000*/  LDC R1, c[0x0][0x37c] ;  /* 0x0000df00ff017b82 */ /* 0x000fe20000000800 */
[----:B------:R-:W0:Y:S07]  /*0010*/  LDCU UR4, c[0x0][0x360] ;  /* 0x00006c00ff0477ac */ /* 0x000e2e0008000800 */
[----:B------:R-:W1:Y:S01]  /*0020*/  LDC R7, c[0x0][0x390] ;  /* 0x0000e400ff077b82 */ /* 0x000e620000000800 */
[----:B0-----:R-:W0:Y:S01]  /*0030*/  I2F.U32.RP R4, UR4 ;  /* 0x0000000400047d06 */ /* 0x001e220008209000 */
[----:B-1----:R-:W-:-:S07]  /*0040*/  ISETP.GE.AND P1, PT, R7, 0x2, PT ;  /* 0x000000020700780c */ /* 0x002fce0003f26270 */
[----:B0-----:R-:W0:Y:S02]  /*0050*/  MUFU.RCP R4, R4 ;  /* 0x0000000400047308 */ /* 0x001e240000001000 */
[----:B0-----:R-:W-:-:S06]  /*0060*/  IADD3 R2, PT, PT, R4, 0xffffffe, RZ ;  /* 0x0ffffffe04027810 */ /* 0x001fcc0007ffe0ff */
[----:B------:R0:W1:Y:S02]  /*0070*/  F2I.FTZ.U32.TRUNC.NTZ R3, R2 ;  /* 0x0000000200037305 */ /* 0x000064000021f000 */
[----:B0-----:R-:W-:Y:S02]  /*0080*/  HFMA2 R2, -RZ, RZ, 0, 0 ;  /* 0x00000000ff027431 */ /* 0x001fe400000001ff */
[----:B-1----:R-:W-:-:S04]  /*0090*/  IMAD.MOV R5, RZ, RZ, -R3 ;  /* 0x000000ffff057224 */ /* 0x002fc800078e0a03 */
[----:B------:R-:W-:-:S04]  /*00a0*/  IMAD R5, R5, UR4, RZ ;  /* 0x0000000405057c24 */ /* 0x000fc8000f8e02ff */
[----:B------:R-:W-:-:S06]  /*00b0*/  IMAD.HI.U32 R0, R3, R5, R2 ;  /* 0x0000000503007227 */ /* 0x000fcc00078e0002 */
[----:B------:R-:W-:-:S04]  /*00c0*/  IMAD.HI.U32 R0, R0, R7, RZ ;  /* 0x0000000700007227 */ /* 0x000fc800078e00ff */
[----:B------:R-:W-:-:S04]  /*00d0*/  IMAD.MOV R6, RZ, RZ, -R0 ;  /* 0x000000ffff067224 */ /* 0x000fc800078e0a00 */
[----:B------:R-:W-:-:S05]  /*00e0*/  IMAD R3, R6, UR4, R7 ;  /* 0x0000000406037c24 */ /* 0x000fca000f8e0207 */
[----:B------:R-:W-:Y:S01]  /*00f0*/  ISETP.GE.U32.AND P0, PT, R3, UR4, PT ;  /* 0x0000000403007c0c */ /* 0x000fe2000bf06070 */
[----:B------:R-:W-:-:S12]  /*0100*/  @!P1 EXIT ;  /* 0x000000000000994d */ /* 0x000fd80003800000 */
[----:B------:R-:W0:Y:S01]  /*0110*/  S2R R5, SR_TID.X ;  /* 0x0000000000057919 */ /* 0x000e220000002100 */
[----:B------:R-:W-:Y:S01]  /*0120*/  @P0 IADD3 R3, PT, PT, R3, -UR4, RZ ;  /* 0x8000000403030c10 */ /* 0x000fe2000fffe0ff */
[----:B------:R-:W-:Y:S01]  /*0130*/  @P0 VIADD R0, R0, 0x1 ;  /* 0x0000000100000836 */ /* 0x000fe20000000000 */
[----:B------:R-:W-:Y:S02]  /*0140*/  ISETP.NE.U32.AND P2, PT, RZ, UR4, PT ;  /* 0x00000004ff007c0c */ /* 0x000fe4000bf45070 */
[----:B------:R-:W-:Y:S01]  /*0150*/  ISETP.GE.U32.AND P1, PT, R3, UR4, PT ;  /* 0x0000000403007c0c */ /* 0x000fe2000bf26070 */
[----:B------:R-:W-:-:S12]  /*0160*/  IMAD.MOV.U32 R3, RZ, RZ, 0x1 ;  /* 0x00000001ff037424 */ /* 0x000fd800078e00ff */
[----:B------:R-:W-:Y:S02]  /*0170*/  @P1 IADD3 R0, PT, PT, R0, 0x1, RZ ;  /* 0x0000000100001810 */ /* 0x000fe40007ffe0ff */
[----:B------:R-:W-:Y:S01]  /*0180*/  @!P2 LOP3.LUT R0, RZ, UR4, RZ, 0x33, !PT ;  /* 0x00000004ff00ac12 */ /* 0x000fe2000f8e33ff */
[----:B------:R-:W1:Y:S04]  /*0190*/  LDCU.64 UR4, c[0x0][0x358] ;  /* 0x00006b00ff0477ac */ /* 0x000e680008000a00 */
[----:B0-----:R-:W-:-:S04]  /*01a0*/  IMAD R2, R0, R5, RZ ;  /* 0x0000000500027224 */ /* 0x001fc800078e02ff */
[C---:B------:R-:W-:Y:S01]  /*01b0*/  IMAD R4, R2.reuse, R7, R7 ;  /* 0x0000000702047224 */ /* 0x040fe200078e0207 */
[C---:B------:R-:W-:Y:S01]  /*01c0*/  IADD3 R8, PT, PT, R2.reuse, 0x3, RZ ;  /* 0x0000000302087810 */ /* 0x040fe20007ffe0ff */
[----:B------:R-:W-:Y:S02]  /*01d0*/  IMAD R6, R7, R2, RZ ;  /* 0x0000000207067224 */ /* 0x000fe400078e02ff */
[----:B-1----:R-:W-:-:S07]  /*01e0*/  VIADD R10, R2, 0x2 ;  /* 0x00000002020a7836 */ /* 0x002fce0000000000 */
.L_x_34:
[----:B------:R-:W-:-:S13]  /*01f0*/  ISETP.GE.AND P0, PT, R0, 0x1, PT ;  /* 0x000000010000780c */ /* 0x000fda0003f06270 */
[----:B012---:R-:W-:Y:S05]  /*0200*/  @!P0 BRA `(.L_x_26) ;  /* 0x0000000400e08947 */ /* 0x007fea0003800000 */
[----:B------:R-:W0:Y:S01]  /*0210*/  LDC.64 R12, c[0x0][0x380] ;  /* 0x0000e000ff0c7b82 */ /* 0x000e220000000a00 */
[----:B------:R-:W-:Y:S02]  /*0220*/  ISETP.GE.U32.AND P0, PT, R0, 0x4, PT ;  /* 0x000000040000780c */ /* 0x000fe40003f06070 */
[----:B------:R-:W-:Y:S01]  /*0230*/  MOV R5, RZ ;  /* 0x000000ff00057202 */ /* 0x000fe20000000f00 */
[----:B0-----:R-:W-:-:S10]  /*0240*/  IMAD.WIDE.U32 R14, R3, 0x4, R12 ;  /* 0x00000004030e7825 */ /* 0x001fd400078e000c */
[----:B------:R-:W-:Y:S05]  /*0250*/  @!P0 BRA `(.L_x_27) ;  /* 0x0000000400008947 */ /* 0x000fea0003800000 */
[----:B------:R-:W0:Y:S01]  /*0260*/  LDCU UR6, c[0x0][0x390] ;  /* 0x00007200ff0677ac */ /* 0x000e220008000800 */
[----:B------:R-:W-:Y:S01]  /*0270*/  LOP3.LUT R5, R0, 0x7ffffffc, RZ, 0xc0, !PT ;  /* 0x7ffffffc00057812 */ /* 0x000fe200078ec0ff */
[----:B------:R-:W-:Y:S01]  /*0280*/  IMAD.IADD R11, R4, 0x1, R3 ;  /* 0x00000001040b7824 */ /* 0x000fe200078e0203 */
[----:B------:R-:W-:Y:S01]  /*0290*/  IADD3 R22, PT, PT, R6, R3, RZ ;  /* 0x0000000306167210 */ /* 0x000fe20007ffe0ff */
[----:B------:R-:W-:Y:S01]  /*02a0*/  IMAD.MOV.U32 R9, RZ, RZ, R2 ;  /* 0x000000ffff097224 */ /* 0x000fe200078e0002 */
[----:B------:R-:W-:Y:S01]  /*02b0*/  MOV R20, R8 ;  /* 0x0000000800147202 */ /* 0x000fe20000000f00 */
[----:B------:R-:W-:Y:S02]  /*02c0*/  IMAD.MOV R23, RZ, RZ, -R5 ;  /* 0x000000ffff177224 */ /* 0x000fe400078e0a05 */
[--C-:B0-----:R-:W-:Y:S02]  /*02d0*/  IMAD R7, R10, UR6, R3.reuse ;  /* 0x000000060a077c24 */ /* 0x101fe4000f8e0203 */
[----:B------:R-:W-:-:S07]  /*02e0*/  IMAD R21, R8, UR6, R3 ;  /* 0x0000000608157c24 */ /* 0x000fce000f8e0203 */
.L_x_28:
[----:B------:R-:W0:Y:S01]  /*02f0*/  LDC R24, c[0x0][0x390] ;  /* 0x0000e400ff187b82 */ /* 0x000e220000000800 */
[----:B------:R-:W-:-:S04]  /*0300*/  IADD3 R12, PT, PT, R20, -0x3, RZ ;  /* 0xfffffffd140c7810 */ /* 0x000fc80007ffe0ff */
[----:B0-----:R-:W-:-:S04]  /*0310*/  ISETP.GE.AND P0, PT, R12, R24, PT ;  /* 0x000000180c00720c */ /* 0x001fc80003f06270 */
[----:B------:R-:W-:Y:S02]  /*0320*/  ISETP.LT.OR P1, PT, R12, R3, P0 ;  /* 0x000000030c00720c */ /* 0x000fe40000721670 */
[----:B------:R-:W0:Y:S11]  /*0330*/  LDC.64 R12, c[0x0][0x380] ;  /* 0x0000e000ff0c7b82 */ /* 0x000e360000000a00 */
[----:B------:R-:W1:Y:S01]  /*0340*/  @!P1 LDC.64 R26, c[0x0][0x388] ;  /* 0x0000e200ff1a9b82 */ /* 0x000e620000000a00 */
[----:B------:R-:W-:Y:S01]  /*0350*/  @!P1 VIADD R17, R22, 0xffffffff ;  /* 0xffffffff16119836 */ /* 0x000fe20000000000 */
[----:B------:R-:W2:Y:S03]  /*0360*/  @!P1 LDG.E R19, desc[UR4][R14.64+-0x4] ;  /* 0xfffffc040e139981 */ /* 0x000ea6000c1e1900 */
[----:B-1----:R-:W-:-:S04]  /*0370*/  @!P1 IMAD.WIDE R26, R17, 0x4, R26 ;  /* 0x00000004111a9825 */ /* 0x002fc800078e021a */
[----:B0-----:R-:W-:Y:S02]  /*0380*/  IMAD.WIDE R16, R9, 0x4, R12 ;  /* 0x0000000409107825 */ /* 0x001fe400078e020c */
[----:B------:R-:W2:Y:S04]  /*0390*/  @!P1 LDG.E R27, desc[UR4][R26.64] ;  /* 0x000000041a1b9981 */ /* 0x000ea8000c1e1900 */
[----:B------:R-:W2:Y:S01]  /*03a0*/  @!P1 LDG.E R18, desc[UR4][R16.64] ;  /* 0x0000000410129981 */ /* 0x000ea2000c1e1900 */
[----:B------:R-:W-:-:S04]  /*03b0*/  IADD3 R25, PT, PT, R20, -0x2, RZ ;  /* 0xfffffffe14197810 */ /* 0x000fc80007ffe0ff */
[----:B------:R-:W-:-:S04]  /*03c0*/  ISETP.GE.AND P0, PT, R25, R24, PT ;  /* 0x000000181900720c */ /* 0x000fc80003f06270 */
[----:B------:R-:W-:-:S13]  /*03d0*/  ISETP.LT.OR P0, PT, R25, R3, P0 ;  /* 0x000000031900720c */ /* 0x000fda0000701670 */
[----:B------:R-:W-:Y:S02]  /*03e0*/  @!P0 VIADD R29, R11, 0xffffffff ;  /* 0xffffffff0b1d8836 */ /* 0x000fe40000000000 */
[----:B--2---:R-:W-:Y:S02]  /*03f0*/  @!P1 FFMA R25, -R27, R19, R18 ;  /* 0x000000131b199223 */ /* 0x004fe40000000112 */
[----:B------:R-:W0:Y:S03]  /*0400*/  @!P0 LDC.64 R18, c[0x0][0x388] ;  /* 0x0000e200ff128b82 */ /* 0x000e260000000a00 */
[----:B------:R1:W-:Y:S01]  /*0410*/  @!P1 STG.E desc[UR4][R16.64], R25 ;  /* 0x0000001910009986 */ /* 0x0003e2000c101904 */
[----:B0-----:R-:W-:-:S03]  /*0420*/  @!P0 IMAD.WIDE R28, R29, 0x4, R18 ;  /* 0x000000041d1c8825 */ /* 0x001fc600078e0212 */
[----:B------:R-:W2:Y:S04]  /*0430*/  @!P0 LDG.E R18, desc[UR4][R16.64+0x4] ;  /* 0x0000040410128981 */ /* 0x000ea8000c1e1900 */
        /* <DEDUP_REMOVED lines=10> */
[----:B------:R-:W1:Y:S04]  /*04e0*/  @!P1 LDG.E R18, desc[UR4][R16.64+0x8] ;  /* 0x0000080410129981 */ /* 0x000e68000c1e1900 */
[----:B------:R-:W1:Y:S04]  /*04f0*/  @!P1 LDG.E R27, desc[UR4][R26.64] ;  /* 0x000000041a1b9981 */ /* 0x000e68000c1e1900 */
[----:B------:R-:W1:Y:S01]  /*0500*/  @!P1 LDG.E R19, desc[UR4][R14.64+-0x4] ;  /* 0xfffffc040e139981 */ /* 0x000e62000c1e1900 */
[----:B------:R-:W-:-:S04]  /*0510*/  ISETP.GE.AND P0, PT, R20, R24, PT ;  /* 0x000000181400720c */ /* 0x000fc80003f06270 */
[----:B------:R-:W-:-:S13]  /*0520*/  ISETP.LT.OR P0, PT, R20, R3, P0 ;  /* 0x000000031400720c */ /* 0x000fda0000701670 */
[----:B------:R-:W-:Y:S01]  /*0530*/  @!P0 IADD3 R28, PT, PT, R21, -0x1, RZ ;  /* 0xffffffff151c8810 */ /* 0x000fe20007ffe0ff */
[----:B------:R-:W3:Y:S01]  /*0540*/  @!P0 LDG.E R26, desc[UR4][R16.64+0xc] ;  /* 0x00000c04101a8981 */ /* 0x000ee2000c1e1900 */
[----:B-1----:R-:W-:Y:S02]  /*0550*/  @!P1 FFMA R25, -R27, R19, R18 ;  /* 0x000000131b199223 */ /* 0x002fe40000000112 */
[----:B------:R-:W0:Y:S03]  /*0560*/  @!P0 LDC.64 R18, c[0x0][0x388] ;  /* 0x0000e200ff128b82 */ /* 0x000e260000000a00 */
[----:B------:R2:W-:Y:S04]  /*0570*/  @!P1 STG.E desc[UR4][R16.64+0x8], R25 ;  /* 0x0000081910009986 */ /* 0x0005e8000c101904 */
[----:B------:R-:W3:Y:S01]  /*0580*/  @!P0 LDG.E R27, desc[UR4][R14.64+-0x4] ;  /* 0xfffffc040e1b8981 */ /* 0x000ee2000c1e1900 */
[----:B0-----:R-:W-:-:S06]  /*0590*/  @!P0 IMAD.WIDE R18, R28, 0x4, R18 ;  /* 0x000000041c128825 */ /* 0x001fcc00078e0212 */
[----:B------:R-:W3:Y:S01]  /*05a0*/  @!P0 LDG.E R19, desc[UR4][R18.64] ;  /* 0x0000000412138981 */ /* 0x000ee2000c1e1900 */
[----:B------:R-:W-:Y:S01]  /*05b0*/  VIADD R23, R23, 0x4 ;  /* 0x0000000417177836 */ /* 0x000fe20000000000 */
[C---:B------:R-:W-:Y:S01]  /*05c0*/  LEA R11, R24.reuse, R11, 0x2 ;  /* 0x0000000b180b7211 */ /* 0x040fe200078e10ff */
[C---:B------:R-:W-:Y:S01]  /*05d0*/  IMAD R7, R24.reuse, 0x4, R7 ;  /* 0x0000000418077824 */ /* 0x040fe200078e0207 */
[C---:B------:R-:W-:Y:S01]  /*05e0*/  LEA R21, R24.reuse, R21, 0x2 ;  /* 0x0000001518157211 */ /* 0x040fe200078e10ff */
[----:B------:R-:W-:Y:S01]  /*05f0*/  IMAD R22, R24, 0x4, R22 ;  /* 0x0000000418167824 */ /* 0x000fe200078e0216 */
[----:B------:R-:W-:Y:S01]  /*0600*/  IADD3 R9, PT, PT, R9, 0x4, RZ ;  /* 0x0000000409097810 */ /* 0x000fe20007ffe0ff */
[----:B------:R-:W-:Y:S02]  /*0610*/  VIADD R20, R20, 0x4 ;  /* 0x0000000414147836 */ /* 0x000fe40000000000 */
[----:B---3--:R-:W-:-:S05]  /*0620*/  @!P0 FFMA R27, -R19, R27, R26 ;  /* 0x0000001b131b8223 */ /* 0x008fca000000011a */
[----:B------:R2:W-:Y:S01]  /*0630*/  @!P0 STG.E desc[UR4][R16.64+0xc], R27 ;  /* 0x00000c1b10008986 */ /* 0x0005e2000c101904 */
[----:B------:R-:W-:-:S13]  /*0640*/  ISETP.NE.AND P0, PT, R23, RZ, PT ;  /* 0x000000ff1700720c */ /* 0x000fda0003f05270 */
[----:B--2---:R-:W-:Y:S05]  /*0650*/  @P0 BRA `(.L_x_28) ;  /* 0xfffffffc00240947 */ /* 0x004fea000383ffff */
.L_x_27:
[----:B------:R-:W-:-:S13]  /*0660*/  LOP3.LUT P0, R11, R0, 0x3, RZ, 0xc0, !PT ;  /* 0x00000003000b7812 */ /* 0x000fda000780c0ff */
[----:B------:R-:W-:Y:S05]  /*0670*/  @!P0 BRA `(.L_x_26) ;  /* 0x0000000000c48947 */ /* 0x000fea0003800000 */
[----:B------:R-:W0:Y:S01]  /*0680*/  LDCU UR6, c[0x0][0x390] ;  /* 0x00007200ff0677ac */ /* 0x000e220008000800 */
[----:B------:R-:W-:Y:S01]  /*0690*/  IADD3 R16, PT, PT, R2, R5, RZ ;  /* 0x0000000502107210 */ /* 0x000fe20007ffe0ff */
[----:B------:R-:W-:Y:S01]  /*06a0*/  BSSY.RECONVERGENT B0, `(.L_x_29) ;  /* 0x000000f000007945 */ /* 0x000fe20003800200 */
[----:B------:R-:W-:Y:S02]  /*06b0*/  ISETP.NE.AND P1, PT, R11, 0x1, PT ;  /* 0x000000010b00780c */ /* 0x000fe40003f25270 */
[----:B------:R-:W-:Y:S01]  /*06c0*/  IADD3 R5, PT, PT, R3, -0x1, RZ ;  /* 0xffffffff03057810 */ /* 0x000fe20007ffe0ff */
[C---:B------:R-:W-:Y:S01]  /*06d0*/  IMAD.WIDE R12, R16.reuse, 0x4, R12 ;  /* 0x00000004100c7825 */ /* 0x040fe200078e020c */
[----:B0-----:R-:W-:-:S04]  /*06e0*/  ISETP.GE.AND P0, PT, R16, UR6, PT ;  /* 0x0000000610007c0c */ /* 0x001fc8000bf06270 */
[----:B------:R-:W-:-:S13]  /*06f0*/  ISETP.LT.OR P0, PT, R16, R3, P0 ;  /* 0x000000031000720c */ /* 0x000fda0000701670 */
[----:B------:R-:W-:Y:S05]  /*0700*/  @P0 BRA `(.L_x_30) ;  /* 0x0000000000200947 */ /* 0x000fea0003800000 */
[----:B------:R-:W0:Y:S01]  /*0710*/  LDC.64 R18, c[0x0][0x388] ;  /* 0x0000e200ff127b82 */ /* 0x000e220000000a00 */
[----:B------:R-:W-:Y:S01]  /*0720*/  IMAD R7, R16, UR6, R5 ;  /* 0x0000000610077c24 */ /* 0x000fe2000f8e0205 */
[----:B------:R-:W2:Y:S03]  /*0730*/  LDG.E R9, desc[UR4][R14.64+-0x4] ;  /* 0xfffffc040e097981 */ /* 0x000ea6000c1e1900 */
[----:B0-----:R-:W-:Y:S02]  /*0740*/  IMAD.WIDE R18, R7, 0x4, R18 ;  /* 0x0000000407127825 */ /* 0x001fe400078e0212 */
[----:B------:R-:W2:Y:S04]  /*0750*/  LDG.E R7, desc[UR4][R12.64] ;  /* 0x000000040c077981 */ /* 0x000ea8000c1e1900 */
[----:B------:R-:W2:Y:S02]  /*0760*/  LDG.E R18, desc[UR4][R18.64] ;  /* 0x0000000412127981 */ /* 0x000ea4000c1e1900 */
[----:B--2---:R-:W-:-:S05]  /*0770*/  FFMA R7, -R18, R9, R7 ;  /* 0x0000000912077223 */ /* 0x004fca0000000107 */
[----:B------:R0:W-:Y:S02]  /*0780*/  STG.E desc[UR4][R12.64], R7 ;  /* 0x000000070c007986 */ /* 0x0001e4000c101904 */
.L_x_30:
[----:B------:R-:W-:Y:S05]  /*0790*/  BSYNC.RECONVERGENT B0 ;  /* 0x0000000000007941 */ /* 0x000fea0003800200 */
.L_x_29:
[----:B------:R-:W-:Y:S05]  /*07a0*/  @!P1 BRA `(.L_x_26) ;  /* 0x0000000000789947 */ /* 0x000fea0003800000 */
[----:B------:R-:W-:Y:S01]  /*07b0*/  VIADD R20, R16, 0x1 ;  /* 0x0000000110147836 */ /* 0x000fe20000000000 */
[----:B------:R-:W-:Y:S01]  /*07c0*/  BSSY.RECONVERGENT B0, `(.L_x_31) ;  /* 0x000000d000007945 */ /* 0x000fe20003800200 */
[----:B------:R-:W-:-:S03]  /*07d0*/  ISETP.NE.AND P1, PT, R11, 0x2, PT ;  /* 0x000000020b00780c */ /* 0x000fc60003f25270 */
[----:B------:R-:W-:-:S04]  /*07e0*/  ISETP.GE.AND P0, PT, R20, UR6, PT ;  /* 0x0000000614007c0c */ /* 0x000fc8000bf06270 */
[----:B------:R-:W-:-:S13]  /*07f0*/  ISETP.LT.OR P0, PT, R20, R3, P0 ;  /* 0x000000031400720c */ /* 0x000fda0000701670 */
[----:B------:R-:W-:Y:S05]  /*0800*/  @P0 BRA `(.L_x_32) ;  /* 0x0000000000200947 */ /* 0x000fea0003800000 */
[----:B------:R-:W1:Y:S01]  /*0810*/  LDC.64 R18, c[0x0][0x388] ;  /* 0x0000e200ff127b82 */ /* 0x000e620000000a00 */
[----:B0-----:R-:W-:Y:S01]  /*0820*/  IMAD R7, R20, UR6, R5 ;  /* 0x0000000614077c24 */ /* 0x001fe2000f8e0205 */
[----:B------:R-:W2:Y:S03]  /*0830*/  LDG.E R9, desc[UR4][R14.64+-0x4] ;  /* 0xfffffc040e097981 */ /* 0x000ea6000c1e1900 */
[----:B-1----:R-:W-:Y:S02]  /*0840*/  IMAD.WIDE R18, R7, 0x4, R18 ;  /* 0x0000000407127825 */ /* 0x002fe400078e0212 */
[----:B------:R-:W2:Y:S04]  /*0850*/  LDG.E R7, desc[UR4][R12.64+0x4] ;  /* 0x000004040c077981 */ /* 0x000ea8000c1e1900 */
[----:B------:R-:W2:Y:S02]  /*0860*/  LDG.E R18, desc[UR4][R18.64] ;  /* 0x0000000412127981 */ /* 0x000ea4000c1e1900 */
[----:B--2---:R-:W-:-:S05]  /*0870*/  FFMA R7, -R18, R9, R7 ;  /* 0x0000000912077223 */ /* 0x004fca0000000107 */
[----:B------:R1:W-:Y:S02]  /*0880*/  STG.E desc[UR4][R12.64+0x4], R7 ;  /* 0x000004070c007986 */ /* 0x0003e4000c101904 */
.L_x_32:
[----:B------:R-:W-:Y:S05]  /*0890*/  BSYNC.RECONVERGENT B0 ;  /* 0x0000000000007941 */ /* 0x000fea0003800200 */
.L_x_31:
[----:B------:R-:W-:Y:S05]  /*08a0*/  @!P1 BRA `(.L_x_26) ;  /* 0x0000000000389947 */ /* 0x000fea0003800000 */
[----:B------:R-:W-:Y:S01]  /*08b0*/  IADD3 R18, PT, PT, R16, 0x2, RZ ;  /* 0x0000000210127810 */ /* 0x000fe20007ffe0ff */
[----:B------:R-:W-:Y:S03]  /*08c0*/  BSSY.RECONVERGENT B0, `(.L_x_26) ;  /* 0x000000c000007945 */ /* 0x000fe60003800200 */
[----:B------:R-:W-:-:S04]  /*08d0*/  ISETP.GE.AND P0, PT, R18, UR6, PT ;  /* 0x0000000612007c0c */ /* 0x000fc8000bf06270 */
[----:B------:R-:W-:-:S13]  /*08e0*/  ISETP.LT.OR P0, PT, R18, R3, P0 ;  /* 0x000000031200720c */ /* 0x000fda0000701670 */
[----:B------:R-:W-:Y:S05]  /*08f0*/  @P0 BRA `(.L_x_33) ;  /* 0x0000000000200947 */ /* 0x000fea0003800000 */
[----:B------:R-:W2:Y:S01]  /*0900*/  LDC.64 R16, c[0x0][0x388] ;  /* 0x0000e200ff107b82 */ /* 0x000ea20000000a00 */
[----:B------:R-:W-:Y:S01]  /*0910*/  IMAD R5, R18, UR6, R5 ;  /* 0x0000000612057c24 */ /* 0x000fe2000f8e0205 */
[----:B------:R-:W3:Y:S03]  /*0920*/  LDG.E R14, desc[UR4][R14.64+-0x4] ;  /* 0xfffffc040e0e7981 */ /* 0x000ee6000c1e1900 */
[----:B--2---:R-:W-:Y:S02]  /*0930*/  IMAD.WIDE R16, R5, 0x4, R16 ;  /* 0x0000000405107825 */ /* 0x004fe400078e0210 */
[----:B------:R-:W3:Y:S04]  /*0940*/  LDG.E R5, desc[UR4][R12.64+0x8] ;  /* 0x000008040c057981 */ /* 0x000ee8000c1e1900 */
[----:B------:R-:W3:Y:S02]  /*0950*/  LDG.E R16, desc[UR4][R16.64] ;  /* 0x0000000410107981 */ /* 0x000ee4000c1e1900 */
[----:B---3--:R-:W-:-:S05]  /*0960*/  FFMA R5, -R16, R14, R5 ;  /* 0x0000000e10057223 */ /* 0x008fca0000000105 */
[----:B------:R2:W-:Y:S02]  /*0970*/  STG.E desc[UR4][R12.64+0x8], R5 ;  /* 0x000008050c007986 */ /* 0x0005e4000c101904 */
.L_x_33:
[----:B------:R-:W-:Y:S05]  /*0980*/  BSYNC.RECONVERGENT B0 ;  /* 0x0000000000007941 */ /* 0x000fea0003800200 */
.L_x_26:
[----:B------:R-:W3:Y:S01]  /*0990*/  LDCU UR6, c[0x0][0x390] ;  /* 0x00007200ff0677ac */ /* 0x000ee20008000800 */
[----:B------:R-:W-:Y:S01]  /*09a0*/  IADD3 R3, PT, PT, R3, 0x1, RZ ;  /* 0x0000000103037810 */ /* 0x000fe20007ffe0ff */
[----:B------:R-:W-:Y:S03]  /*09b0*/  BAR.SYNC.DEFER_BLOCKING 0x0 ;  /* 0x0000000000007b1d */ /* 0x000fe60000010000 */
[----:B---3--:R-:W-:-:S13]  /*09c0*/  ISETP.NE.AND P0, PT, R3, UR6, PT ;  /* 0x0000000603007c0c */ /* 0x008fda000bf05270 */
[----:B------:R-:W-:Y:S05]  /*09d0*/  @P0 BRA `(.L_x_34) ;  /* 0xfffffff800040947 */ /* 0x000fea000383ffff */
[----:B------:R-:W-:Y:S05]  /*09e0*/  EXIT ;  /* 0x000000000000794d */ /* 0x000fea0003800000 */
.L_x_35:
        /* <DEDUP_REMOVED lines=9> */
.L_x_107:


//--------------------- .text._Z2LUPfii           --------------------------
	.section	.text._Z2LUPfii,"ax",@progbits
	.align	128
        .global         _Z2LUPfii
        .type           _Z2LUPfii,@function
        .size           _Z2LUPfii,(.L_x_105 - _Z2LUPfii)
        .other          _Z2LUPfii,@"STO_CUDA_ENTRY STV_DEFAULT"
_Z2LUPfii:
.text._Z2LUPfii:
[----:B------:R-:W-:Y:S01]  /*0000*/  LDC R1, c[0x0][0x37c] ;  /* 0x0000df00ff017b82 */ /* 0x000fe20000000800 */
[----:B------:R-:W0:Y:S01]  /*0010*/  LDCU UR16, c[0x0][0x360] ;  /* 0x00006c00ff1077ac */ /* 0x000e220008000800 */
[----:B------:R-:W1:Y:S01]  /*0020*/  LDCU UR10, c[0x0][0x388] ;  /* 0x00007100ff0a77ac */ /* 0x000e620008000800 */
[----:B------:R-:W-:Y:S01]  /*0030*/  UMOV UR4, URZ ;  /* 0x000000ff00047c82 */ /* 0x000fe20008000000 */
[----:B0-----:R-:W0:Y:S01]  /*0040*/  I2F.U32.RP R0, UR16 ;  /* 0x0000001000007d06 */ /* 0x001e220008209000 */
[----:B-1----:R-:W-:-:S06]  /*0050*/  UISETP.GE.AND UP0, UPT, UR10, 0x2, UPT ;  /* 0x000000020a00788c */ /* 0x002fcc000bf06270 */
[----:B------:R-:W-:Y:S01]  /*0060*/  PLOP3.LUT P0, PT, PT, PT, UP0, 0x80, 0x8 ;  /* 0x000000000008781c */ /* 0x000fe20003f0f008 */
[----:B0-----:R-:W0:Y:S02]  /*0070*/  MUFU.RCP R0, R0 ;  /* 0x0000000000007308 */ /* 0x001e240000001000 */
[----:B0-----:R-:W-:-:S06]  /*0080*/  IADD3 R2, PT, PT, R0, 0xffffffe, RZ ;  /* 0x0ffffffe00027810 */ /* 0x001fcc0007ffe0ff */
[----:B------:R-:W0:Y:S02]  /*0090*/  F2I.FTZ.U32.TRUNC.NTZ R2, R2 ;  /* 0x0000000200027305 */ /* 0x000e24000021f000 */
[----:B0-----:R-:W-:-:S13]  /*00a0*/  R2UR UR5, R2 ;  /* 0x00000000020572ca */ /* 0x001fda00000e0000 */
[----:B------:R-:W-:-:S04]  /*00b0*/  UIADD3 UR6, UPT, UPT, URZ, -UR5, URZ ;  /* 0x80000005ff067290 */ /* 0x000fc8000fffe0ff */
[----:B------:R-:W-:-:S04]  /*00c0*/  UIMAD UR6, UR6, UR16, URZ ;  /* 0x00000010060672a4 */ /* 0x000fc8000f8e02ff */
[----:B------:R-:W-:-:S04]  /*00d0*/  UIMAD.WIDE.U32 UR4, UR5, UR6, UR4 ;  /* 0x00000006050472a5 */ /* 0x000fc8000f8e0004 */
[----:B------:R-:W-:-:S07]  /*00e0*/  UIMAD.WIDE.U32 UR4, UR5, UR10, URZ ;  /* 0x0000000a050472a5 */ /* 0x000fce000f8e00ff */
[----:B------:R-:W-:Y:S02]  /*00f0*/  UMOV UR8, UR5 ;  /* 0x0000000500087c82 */ /* 0x000fe40008000000 */
[----:B------:R-:W-:-:S04]  /*0100*/  UIADD3 UR4, UPT, UPT, -UR8, URZ, URZ ;  /* 0x000000ff08047290 */ /* 0x000fc8000fffe1ff */
[----:B------:R-:W-:-:S04]  /*0110*/  UIMAD UR4, UR16, UR4, UR10 ;  /* 0x00000004100472a4 */ /* 0x000fc8000f8e020a */
[----:B------:R-:W-:Y:S01]  /*0120*/  UISETP.GE.U32.AND UP0, UPT, UR4, UR16, UPT ;  /* 0x000000100400728c */ /* 0x000fe2000bf06070 */
[----:B------:R-:W-:Y:S10]  /*0130*/  @!P0 EXIT ;  /* 0x000000000000894d */ /* 0x000ff40003800000 */
[----:B------:R-:W0:Y:S01]  /*0140*/  S2R R8, SR_TID.X ;  /* 0x0000000000087919 */ /* 0x000e220000002100 */
[----:B------:R-:W-:Y:S02]  /*0150*/  @UP0 UIADD3 UR4, UPT, UPT, UR4, -UR16, URZ ;  /* 0x8000001004040290 */ /* 0x000fe4000fffe0ff */
[----:B------:R-:W-:Y:S01]  /*0160*/  MOV R3, UR16 ;  /* 0x0000001000037c02 */ /* 0x000fe20008000f00 */
[----:B------:R-:W-:Y:S02]  /*0170*/  UISETP.NE.U32.AND UP2, UPT, UR16, URZ, UPT ;  /* 0x000000ff1000728c */ /* 0x000fe4000bf45070 */
[----:B------:R-:W-:Y:S01]  /*0180*/  IMAD.U32 R5, RZ, RZ, UR16 ;  /* 0x00000010ff057e24 */ /* 0x000fe2000f8e00ff */
[----:B------:R-:W-:Y:S01]  /*0190*/  UISETP.GE.U32.AND UP1, UPT, UR4, UR16, UPT ;  /* 0x000000100400728c */ /* 0x000fe2000bf26070 */
[----:B------:R-:W-:Y:S01]  /*01a0*/  PRMT R7, RZ, 0x7610, R7 ;  /* 0x00007610ff077816 */ /* 0x000fe20000000007 */
[----:B------:R-:W-:Y:S01]  /*01b0*/  @UP0 UIADD3 UR8, UPT, UPT, UR8, 0x1, URZ ;  /* 0x0000000108080890 */ /* 0x000fe2000fffe0ff */
[----:B------:R-:W-:Y:S01]  /*01c0*/  PRMT R6, RZ, 0x7610, R6 ;  /* 0x00007610ff067816 */ /* 0x000fe20000000006 */
[----:B------:R-:W-:Y:S01]  /*01d0*/  UIMAD UR14, UR16, UR10, URZ ;  /* 0x0000000a100e72a4 */ /* 0x000fe2000f8e02ff */
[----:B------:R-:W1:Y:S01]  /*01e0*/  LDCU.U16 UR15, c[0x0][0x388] ;  /* 0x00007100ff0f77ac */ /* 0x000e620008000400 */
[----:B------:R-:W2:Y:S05]  /*01f0*/  LDCU.64 UR18, c[0x0][0x358] ;  /* 0x00006b00ff1277ac */ /* 0x000eaa0008000a00 */
[----:B------:R-:W-:-:S02]  /*0200*/  @UP1 UIADD3 UR8, UPT, UPT, UR8, 0x1, URZ ;  /* 0x0000000108081890 */ /* 0x000fc4000fffe0ff */
[----:B------:R-:W-:Y:S02]  /*0210*/  @!UP2 ULOP3.LUT UR8, URZ, UR16, URZ, 0x33, !UPT ;  /* 0x00000010ff08a292 */ /* 0x000fe4000f8e33ff */
[----:B------:R-:W-:Y:S02]  /*0220*/  UIADD3 UR10, UPT, UPT, UR10, -0x1, URZ ;  /* 0xffffffff0a0a7890 */ /* 0x000fe4000fffe0ff */
[----:B------:R-:W-:Y:S01]  /*0230*/  ULOP3.LUT UR13, UR8, 0x3, URZ, 0xc0, !UPT ;  /* 0x00000003080d7892 */ /* 0x000fe2000f8ec0ff */
[----:B------:R-:W-:Y:S01]  /*0240*/  UMOV UR4, URZ ;  /* 0x000000ff00047c82 */ /* 0x000fe20008000000 */
[--C-:B0-----:R-:W-:Y:S01]  /*0250*/  IMAD R5, R5, 0x2, R8.reuse ;  /* 0x0000000205057824 */ /* 0x101fe200078e0208 */
[----:B------:R-:W-:Y:S01]  /*0260*/  IADD3 R2, PT, PT, R8, UR16, RZ ;  /* 0x0000001008027c10 */ /* 0x000fe2000fffe0ff */
[----:B-12---:R-:W-:-:S08]  /*0270*/  IMAD R4, R3, 0x3, R8 ;  /* 0x0000000303047824 */ /* 0x006fd000078e0208 */
.L_x_74:
[----:B------:R-:W-:-:S09]  /*0280*/  UISETP.GE.AND UP0, UPT, UR8, 0x1, UPT ;  /* 0x000000010800788c */ /* 0x000fd2000bf06270 */
[----:B01234-:R-:W-:Y:S05]  /*0290*/  BRA.U !UP0, `(.L_x_36) ;  /* 0x0000001508f47547 */ /* 0x01ffea000b800000 */
[----:B------:R-:W0:Y:S01]  /*02a0*/  LDCU UR7, c[0x0][0x388] ;  /* 0x00007100ff0777ac */ /* 0x000e220008000800 */
[----:B------:R-:W1:Y:S01]  /*02b0*/  LDC.64 R18, c[0x0][0x380] ;  /* 0x0000e000ff127b82 */ /* 0x000e620000000a00 */
[----:B------:R-:W-:Y:S01]  /*02c0*/  LOP3.LUT R0, R7, 0x3, RZ, 0x3c, !PT ;  /* 0x0000000307007812 */ /* 0x000fe200078e3cff */
[----:B------:R-:W-:-:S03]  /*02d0*/  UISETP.GE.U32.AND UP0, UPT, UR8, 0x4, UPT ;  /* 0x000000040800788c */ /* 0x000fc6000bf06070 */
[----:B------:R-:W-:Y:S01]  /*02e0*/  R2UR UR5, R0 ;  /* 0x00000000000572ca */ /* 0x000fe200000e0000 */
[----:B0-----:R-:W-:-:S12]  /*02f0*/  UIMAD UR17, UR4, UR7, URZ ;  /* 0x00000007041172a4 */ /* 0x001fd8000f8e02ff */
[----:B------:R-:W-:Y:S02]  /*0300*/  UIADD3 UR11, UPT, UPT, UR15, UR5, URZ ;  /* 0x000000050f0b7290 */ /* 0x000fe4000fffe0ff */
[----:B------:R-:W-:-:S06]  /*0310*/  UIADD3 UR6, UPT, UPT, UR17, UR4, URZ ;  /* 0x0000000411067290 */ /* 0x000fcc000fffe0ff */
[----:B------:R-:W-:-:S04]  /*0320*/  IMAD.U32 R3, RZ, RZ, UR6 ;  /* 0x00000006ff037e24 */ /* 0x000fc8000f8e00ff */
[----:B-1----:R-:W-:-:S04]  /*0330*/  IMAD.WIDE.U32 R18, R3, 0x4, R18 ;  /* 0x0000000403127825 */ /* 0x002fc800078e0012 */
[----:B------:R-:W-:Y:S01]  /*0340*/  HFMA2 R3, -RZ, RZ, 0, 0 ;  /* 0x00000000ff037431 */ /* 0x000fe200000001ff */
[----:B------:R-:W-:Y:S06]  /*0350*/  BRA.U !UP0, `(.L_x_37) ;  /* 0x0000000508d87547 */ /* 0x000fec000b800000 */
[----:B------:R-:W0:Y:S01]  /*0360*/  LDC.64 R16, c[0x0][0x380] ;  /* 0x0000e000ff107b82 */ /* 0x000e220000000a00 */
[----:B------:R-:W-:Y:S01]  /*0370*/  IMAD.U32 R29, RZ, RZ, UR4 ;  /* 0x00000004ff1d7e24 */ /* 0x000fe2000f8e00ff */
[----:B------:R-:W-:Y:S01]  /*0380*/  ULOP3.LUT UR5, UR8, 0x7ffffffc, URZ, 0xc0, !UPT ;  /* 0x7ffffffc08057892 */ /* 0x000fe2000f8ec0ff */
[----:B------:R-:W-:Y:S01]  /*0390*/  MOV R12, R8 ;  /* 0x00000008000c7202 */ /* 0x000fe20000000f00 */
[----:B------:R-:W-:Y:S01]  /*03a0*/  IMAD.MOV.U32 R13, RZ, RZ, R4 ;  /* 0x000000ffff0d7224 */ /* 0x000fe200078e0004 */
[----:B------:R-:W-:Y:S01]  /*03b0*/  MOV R14, R5 ;  /* 0x00000005000e7202 */ /* 0x000fe20000000f00 */
[--C-:B------:R-:W-:Y:S01]  /*03c0*/  IMAD R23, R2, UR7, R29.reuse ;  /* 0x0000000702177c24 */ /* 0x100fe2000f8e021d */
[----:B------:R-:W1:Y:S01]  /*03d0*/  LDCU UR6, c[0x0][0x388] ;  /* 0x00007100ff0677ac */ /* 0x000e620008000800 */
[--C-:B------:R-:W-:Y:S02]  /*03e0*/  IMAD R25, R5, UR7, R29.reuse ;  /* 0x0000000705197c24 */ /* 0x100fe4000f8e021d */
[----:B------:R-:W-:Y:S01]  /*03f0*/  IMAD R27, R4, UR7, R29 ;  /* 0x00000007041b7c24 */ /* 0x000fe2000f8e021d */
[----:B------:R-:W-:Y:S01]  /*0400*/  UIADD3 UR5, UPT, UPT, -UR5, URZ, URZ ;  /* 0x000000ff05057290 */ /* 0x000fe2000fffe1ff */
[----:B------:R-:W-:-:S02]  /*0410*/  IMAD.MOV.U32 R15, RZ, RZ, R2 ;  /* 0x000000ffff0f7224 */ /* 0x000fc400078e0002 */
[----:B------:R-:W-:-:S09]  /*0420*/  IMAD R29, R8, UR7, R29 ;  /* 0x00000007081d7c24 */ /* 0x000fd2000f8e021d */
.L_x_54:
[C---:B-1----:R-:W-:Y:S01]  /*0430*/  ISETP.GE.AND P0, PT, R12.reuse, UR6, PT ;  /* 0x000000060c007c0c */ /* 0x042fe2000bf06270 */
[----:B------:R-:W-:Y:S03]  /*0440*/  BSSY.RECONVERGENT B2, `(.L_x_38) ;  /* 0x0000014000027945 */ /* 0x000fe60003800200 */
[----:B------:R-:W-:-:S13]  /*0450*/  ISETP.LE.OR P0, PT, R12, UR4, P0 ;  /* 0x000000040c007c0c */ /* 0x000fda0008703670 */
[----:B------:R-:W-:Y:S05]  /*0460*/  @P0 BRA `(.L_x_39) ;  /* 0x0000000000440947 */ /* 0x000fea0003800000 */
[----:B------:R-:W2:Y:S01]  /*0470*/  LDG.E R22, desc[UR18][R18.64] ;  /* 0x0000001212167981 */ /* 0x000ea2000c1e1900 */
[----:B0-----:R-:W-:-:S05]  /*0480*/  IMAD.WIDE R20, R29, 0x4, R16 ;  /* 0x000000041d147825 */ /* 0x001fca00078e0210 */
[----:B------:R-:W3:Y:S01]  /*0490*/  LDG.E R3, desc[UR18][R20.64] ;  /* 0x0000001214037981 */ /* 0x000ee2000c1e1900 */
[----:B------:R-:W-:Y:S01]  /*04a0*/  BSSY.RECONVERGENT B3, `(.L_x_40) ;  /* 0x000000c000037945 */ /* 0x000fe20003800200 */
[----:B--2---:R-:W0:Y:S08]  /*04b0*/  MUFU.RCP R0, R22 ;  /* 0x0000001600007308 */ /* 0x004e300000001000 */
[----:B---3--:R-:W1:Y:S01]  /*04c0*/  FCHK P0, R3, R22 ;  /* 0x0000001603007302 */ /* 0x008e620000000000 */
[----:B0-----:R-:W-:-:S04]  /*04d0*/  FFMA R9, -R22, R0, 1 ;  /* 0x3f80000016097423 */ /* 0x001fc80000000100 */
[----:B------:R-:W-:-:S04]  /*04e0*/  FFMA R0, R0, R9, R0 ;  /* 0x0000000900007223 */ /* 0x000fc80000000000 */
[----:B------:R-:W-:-:S04]  /*04f0*/  FFMA R9, R3, R0, RZ ;  /* 0x0000000003097223 */ /* 0x000fc800000000ff */
[----:B------:R-:W-:-:S04]  /*0500*/  FFMA R10, -R22, R9, R3 ;  /* 0x00000009160a7223 */ /* 0x000fc80000000103 */
[----:B------:R-:W-:Y:S01]  /*0510*/  FFMA R0, R0, R10, R9 ;  /* 0x0000000a00007223 */ /* 0x000fe20000000009 */
[----:B-1----:R-:W-:Y:S06]  /*0520*/  @!P0 BRA `(.L_x_41) ;  /* 0x00000000000c8947 */ /* 0x002fec0003800000 */
[----:B------:R-:W-:Y:S02]  /*0530*/  MOV R0, R22 ;  /* 0x0000001600007202 */ /* 0x000fe40000000f00 */
[----:B------:R-:W-:-:S07]  /*0540*/  MOV R10, 0x560 ;  /* 0x00000560000a7802 */ /* 0x000fce0000000f00 */
[----:B------:R-:W-:Y:S05]  /*0550*/  CALL.REL.NOINC `($__internal_1_$__cuda_sm3x_div_rn_noftz_f32_slowpath) ;  /* 0x0000001400607944 */ /* 0x000fea0003c00000 */
.L_x_41:
[----:B------:R-:W-:Y:S05]  /*0560*/  BSYNC.RECONVERGENT B3 ;  /* 0x0000000000037941 */ /* 0x000fea0003800200 */
.L_x_40:
[----:B------:R1:W-:Y:S02]  /*0570*/  STG.E desc[UR18][R20.64], R0 ;  /* 0x0000000014007986 */ /* 0x0003e4000c101912 */
.L_x_39:
[----:B------:R-:W-:Y:S05]  /*0580*/  BSYNC.RECONVERGENT B2 ;  /* 0x0000000000027941 */ /* 0x000fea0003800200 */
.L_x_38:
[C---:B------:R-:W-:Y:S01]  /*0590*/  ISETP.GE.AND P0, PT, R15.reuse, UR6, PT ;  /* 0x000000060f007c0c */ /* 0x040fe2000bf06270 */
[----:B------:R-:W-:Y:S03]  /*05a0*/  BSSY.RECONVERGENT B2, `(.L_x_42) ;  /* 0x0000014000027945 */ /* 0x000fe60003800200 */
[----:B------:R-:W-:-:S13]  /*05b0*/  ISETP.LE.OR P0, PT, R15, UR4, P0 ;  /* 0x000000040f007c0c */ /* 0x000fda0008703670 */
[----:B------:R-:W-:Y:S05]  /*05c0*/  @P0 BRA `(.L_x_43) ;  /* 0x0000000000440947 */ /* 0x000fea0003800000 */
[----:B------:R-:W2:Y:S01]  /*05d0*/  LDG.E R22, desc[UR18][R18.64] ;  /* 0x0000001212167981 */ /* 0x000ea2000c1e1900 */
[----:B01----:R-:W-:-:S05]  /*05e0*/  IMAD.WIDE R20, R23, 0x4, R16 ;  /* 0x0000000417147825 */ /* 0x003fca00078e0210 */
        /* <DEDUP_REMOVED lines=12> */
[----:B------:R-:W-:Y:S05]  /*06b0*/  CALL.REL.NOINC `($__internal_1_$__cuda_sm3x_div_rn_noftz_f32_slowpath) ;  /* 0x0000001400087944 */ /* 0x000fea0003c00000 */
.L_x_45:
[----:B------:R-:W-:Y:S05]  /*06c0*/  BSYNC.RECONVERGENT B3 ;  /* 0x0000000000037941 */ /* 0x000fea0003800200 */
.L_x_44:
[----:B------:R2:W-:Y:S02]  /*06d0*/  STG.E desc[UR18][R20.64], R0 ;  /* 0x0000000014007986 */ /* 0x0005e4000c101912 */
.L_x_43:
[----:B------:R-:W-:Y:S05]  /*06e0*/  BSYNC.RECONVERGENT B2 ;  /* 0x0000000000027941 */ /* 0x000fea0003800200 */
.L_x_42:
[C---:B------:R-:W-:Y:S01]  /*06f0*/  ISETP.GE.AND P0, PT, R14.reuse, UR6, PT ;  /* 0x000000060e007c0c */ /* 0x040fe2000bf06270 */
[----:B------:R-:W-:Y:S03]  /*0700*/  BSSY.RECONVERGENT B2, `(.L_x_46) ;  /* 0x0000014000027945 */ /* 0x000fe60003800200 */
[----:B------:R-:W-:-:S13]  /*0710*/  ISETP.LE.OR P0, PT, R14, UR4, P0 ;  /* 0x000000040e007c0c */ /* 0x000fda0008703670 */
[----:B------:R-:W-:Y:S05]  /*0720*/  @P0 BRA `(.L_x_47) ;  /* 0x0000000000440947 */ /* 0x000fea0003800000 */
[----:B------:R-:W3:Y:S01]  /*0730*/  LDG.E R22, desc[UR18][R18.64] ;  /* 0x0000001212167981 */ /* 0x000ee2000c1e1900 */
[----:B012---:R-:W-:-:S05]  /*0740*/  IMAD.WIDE R20, R25, 0x4, R16 ;  /* 0x0000000419147825 */ /* 0x007fca00078e0210 */
[----:B------:R-:W2:Y:S01]  /*0750*/  LDG.E R3, desc[UR18][R20.64] ;  /* 0x0000001214037981 */ /* 0x000ea2000c1e1900 */
[----:B------:R-:W-:Y:S01]  /*0760*/  BSSY.RECONVERGENT B3, `(.L_x_48) ;  /* 0x000000c000037945 */ /* 0x000fe20003800200 */
        /* <DEDUP_REMOVED lines=11> */
.L_x_49:
[----:B------:R-:W-:Y:S05]  /*0820*/  BSYNC.RECONVERGENT B3 ;  /* 0x0000000000037941 */ /* 0x000fea0003800200 */
.L_x_48:
[----:B------:R3:W-:Y:S02]  /*0830*/  STG.E desc[UR18][R20.64], R0 ;  /* 0x0000000014007986 */ /* 0x0007e4000c101912 */
.L_x_47:
[----:B------:R-:W-:Y:S05]  /*0840*/  BSYNC.RECONVERGENT B2 ;  /* 0x0000000000027941 */ /* 0x000fea0003800200 */
.L_x_46:
[C---:B------:R-:W-:Y:S01]  /*0850*/  ISETP.GE.AND P0, PT, R13.reuse, UR6, PT ;  /* 0x000000060d007c0c */ /* 0x040fe2000bf06270 */
[----:B------:R-:W-:Y:S03]  /*0860*/  BSSY.RECONVERGENT B2, `(.L_x_50) ;  /* 0x0000014000027945 */ /* 0x000fe60003800200 */
[----:B------:R-:W-:-:S13]  /*0870*/  ISETP.LE.OR P0, PT, R13, UR4, P0 ;  /* 0x000000040d007c0c */ /* 0x000fda0008703670 */
[----:B------:R-:W-:Y:S05]  /*0880*/  @P0 BRA `(.L_x_51) ;  /* 0x0000000000440947 */ /* 0x000fea0003800000 */
[----:B------:R-:W4:Y:S01]  /*0890*/  LDG.E R22, desc[UR18][R18.64] ;  /* 0x0000001212167981 */ /* 0x000f22000c1e1900 */
[----:B0123--:R-:W-:-:S05]  /*08a0*/  IMAD.WIDE R20, R27, 0x4, R16 ;  /* 0x000000041b147825 */ /* 0x00ffca00078e0210 */
[----:B------:R-:W2:Y:S01]  /*08b0*/  LDG.E R3, desc[UR18][R20.64] ;  /* 0x0000001214037981 */ /* 0x000ea2000c1e1900 */
[----:B------:R-:W-:Y:S01]  /*08c0*/  BSSY.RECONVERGENT B3, `(.L_x_52) ;  /* 0x000000c000037945 */ /* 0x000fe20003800200 */
[----:B----4-:R-:W0:Y:S08]  /*08d0*/  MUFU.RCP R0, R22 ;  /* 0x0000001600007308 */ /* 0x010e300000001000 */
        /* <DEDUP_REMOVED lines=10> */
.L_x_53:
[----:B------:R-:W-:Y:S05]  /*0980*/  BSYNC.RECONVERGENT B3 ;  /* 0x0000000000037941 */ /* 0x000fea0003800200 */
.L_x_52:
[----:B------:R4:W-:Y:S02]  /*0990*/  STG.E desc[UR18][R20.64], R0 ;  /* 0x0000000014007986 */ /* 0x0009e4000c101912 */
.L_x_51:
[----:B------:R-:W-:Y:S05]  /*09a0*/  BSYNC.RECONVERGENT B2 ;  /* 0x0000000000027941 */ /* 0x000fea0003800200 */
.L_x_50:
[----:B------:R-:W-:Y:S01]  /*09b0*/  UIADD3 UR5, UPT, UPT, UR5, 0x4, URZ ;  /* 0x0000000405057890 */ /* 0x000fe2000fffe0ff */
[----:B------:R-:W-:Y:S01]  /*09c0*/  MOV R3, UR16 ;  /* 0x0000001000037c02 */ /* 0x000fe20008000f00 */
[----:B-1234-:R-:W-:Y:S01]  /*09d0*/  IMAD.U32 R20, RZ, RZ, UR14 ;  /* 0x0000000eff147e24 */ /* 0x01efe2000f8e00ff */
[----:B------:R-:W-:Y:S01]  /*09e0*/  MOV R0, UR16 ;  /* 0x0000001000007c02 */ /* 0x000fe20008000f00 */
[----:B------:R-:W-:Y:S01]  /*09f0*/  UISETP.NE.AND UP0, UPT, UR5, URZ, UPT ;  /* 0x000000ff0500728c */ /* 0x000fe2000bf05270 */
[----:B------:R-:W-:Y:S01]  /*0a00*/  IMAD.U32 R10, RZ, RZ, UR14 ;  /* 0x0000000eff0a7e24 */ /* 0x000fe2000f8e00ff */
[C---:B------:R-:W-:Y:S01]  /*0a10*/  LEA R14, R3.reuse, R14, 0x2 ;  /* 0x0000000e030e7211 */ /* 0x040fe200078e10ff */
[----:B------:R-:W-:Y:S01]  /*0a20*/  IMAD R25, R20, 0x4, R25 ;  /* 0x0000000414197824 */ /* 0x000fe200078e0219 */
[----:B------:R-:W-:Y:S01]  /*0a30*/  LEA R15, R0, R15, 0x2 ;  /* 0x0000000f000f7211 */ /* 0x000fe200078e10ff */
[----:B------:R-:W-:Y:S01]  /*0a40*/  IMAD R23, R10, 0x4, R23 ;  /* 0x000000040a177824 */ /* 0x000fe200078e0217 */
[----:B------:R-:W-:Y:S01]  /*0a50*/  LEA R13, R0, R13, 0x2 ;  /* 0x0000000d000d7211 */ /* 0x000fe200078e10ff */
[----:B------:R-:W-:Y:S01]  /*0a60*/  IMAD R27, R10, 0x4, R27 ;  /* 0x000000040a1b7824 */ /* 0x000fe200078e021b */
[----:B------:R-:W-:Y:S01]  /*0a70*/  LEA R29, R20, R29, 0x2 ;  /* 0x0000001d141d7211 */ /* 0x000fe200078e10ff */
[----:B------:R-:W-:Y:S01]  /*0a80*/  IMAD R12, R3, 0x4, R12 ;  /* 0x00000004030c7824 */ /* 0x000fe200078e020c */
[----:B------:R-:W-:Y:S06]  /*0a90*/  BRA.U UP0, `(.L_x_54) ;  /* 0xfffffff900647547 */ /* 0x000fec000b83ffff */
[----:B------:R-:W-:-:S06]  /*0aa0*/  ULOP3.LUT UR5, UR8, 0x7ffffffc, URZ, 0xc0, !UPT ;  /* 0x7ffffffc08057892 */ /* 0x000fcc000f8ec0ff */
[----:B------:R-:W-:-:S07]  /*0ab0*/  MOV R3, UR5 ;  /* 0x0000000500037c02 */ /* 0x000fce0008000f00 */
.L_x_37:
[----:B------:R-:W-:-:S09]  /*0ac0*/  UISETP.NE.AND UP0, UPT, UR13, URZ, UPT ;  /* 0x000000ff0d00728c */ /* 0x000fd2000bf05270 */
[----:B------:R-:W-:Y:S05]  /*0ad0*/  BRA.U !UP0, `(.L_x_55) ;  /* 0x0000000508487547 */ /* 0x000fea000b800000 */
[----:B------:R-:W1:Y:S01]  /*0ae0*/  LDC R9, c[0x0][0x388] ;  /* 0x0000e200ff097b82 */ /* 0x000e620000000800 */
[----:B------:R-:W-:Y:S01]  /*0af0*/  IMAD R14, R3, UR16, R8 ;  /* 0x00000010030e7c24 */ /* 0x000fe2000f8e0208 */
[----:B------:R-:W-:Y:S04]  /*0b00*/  BSSY.RECONVERGENT B2, `(.L_x_56) ;  /* 0x0000017000027945 */ /* 0x000fe80003800200 */
[----:B-1----:R-:W-:-:S04]  /*0b10*/  ISETP.GE.AND P0, PT, R14, R9, PT ;  /* 0x000000090e00720c */ /* 0x002fc80003f06270 */
[----:B------:R-:W-:-:S13]  /*0b20*/  ISETP.LE.OR P0, PT, R14, UR4, P0 ;  /* 0x000000040e007c0c */ /* 0x000fda0008703670 */
[----:B------:R-:W-:Y:S05]  /*0b30*/  @P0 BRA `(.L_x_57) ;  /* 0x00000000004c0947 */ /* 0x000fea0003800000 */
[----:B------:R-:W1:Y:S01]  /*0b40*/  LDC.64 R12, c[0x0][0x380] ;  /* 0x0000e000ff0c7b82 */ /* 0x000e620000000a00 */
[----:B0-----:R-:W2:Y:S01]  /*0b50*/  LDG.E R16, desc[UR18][R18.64] ;  /* 0x0000001212107981 */ /* 0x001ea2000c1e1900 */
[----:B------:R-:W-:-:S04]  /*0b60*/  IMAD R3, R14, R9, UR4 ;  /* 0x000000040e037e24 */ /* 0x000fc8000f8e0209 */
[----:B-1----:R-:W-:-:S05]  /*0b70*/  IMAD.WIDE R12, R3, 0x4, R12 ;  /* 0x00000004030c7825 */ /* 0x002fca00078e020c */
[----:B------:R-:W3:Y:S01]  /*0b80*/  LDG.E R3, desc[UR18][R12.64] ;  /* 0x000000120c037981 */ /* 0x000ee2000c1e1900 */
[----:B------:R-:W-:Y:S01]  /*0b90*/  BSSY.RECONVERGENT B3, `(.L_x_58) ;  /* 0x000000c000037945 */ /* 0x000fe20003800200 */
[----:B--2---:R-:W0:Y:S02]  /*0ba0*/  MUFU.RCP R0, R16 ;  /* 0x0000001000007308 */ /* 0x004e240000001000 */
[----:B0-----:R-:W-:-:S04]  /*0bb0*/  FFMA R9, -R16, R0, 1 ;  /* 0x3f80000010097423 */ /* 0x001fc80000000100 */
[----:B------:R-:W-:Y:S02]  /*0bc0*/  FFMA R0, R0, R9, R0 ;  /* 0x0000000900007223 */ /* 0x000fe40000000000 */
[----:B---3--:R-:W0:Y:S02]  /*0bd0*/  FCHK P0, R3, R16 ;  /* 0x0000001003007302 */ /* 0x008e240000000000 */
[----:B------:R-:W-:-:S04]  /*0be0*/  FFMA R9, R3, R0, RZ ;  /* 0x0000000003097223 */ /* 0x000fc800000000ff */
[----:B------:R-:W-:-:S04]  /*0bf0*/  FFMA R10, -R16, R9, R3 ;  /* 0x00000009100a7223 */ /* 0x000fc80000000103 */
[----:B------:R-:W-:Y:S01]  /*0c00*/  FFMA R0, R0, R10, R9 ;  /* 0x0000000a00007223 */ /* 0x000fe20000000009 */
[----:B0-----:R-:W-:Y:S06]  /*0c10*/  @!P0 BRA `(.L_x_59) ;  /* 0x00000000000c8947 */ /* 0x001fec0003800000 */
[----:B------:R-:W-:Y:S01]  /*0c20*/  IMAD.MOV.U32 R0, RZ, RZ, R16 ;  /* 0x000000ffff007224 */ /* 0x000fe200078e0010 */
[----:B------:R-:W-:-:S07]  /*0c30*/  MOV R10, 0xc50 ;  /* 0x00000c50000a7802 */ /* 0x000fce0000000f00 */
[----:B------:R-:W-:Y:S05]  /*0c40*/  CALL.REL.NOINC `($__internal_1_$__cuda_sm3x_div_rn_noftz_f32_slowpath) ;  /* 0x0000000c00a47944 */ /* 0x000fea0003c00000 */
.L_x_59:
[----:B------:R-:W-:Y:S05]  /*0c50*/  BSYNC.RECONVERGENT B3 ;  /* 0x0000000000037941 */ /* 0x000fea0003800200 */
.L_x_58:
[----:B------:R1:W-:Y:S02]  /*0c60*/  STG.E desc[UR18][R12.64], R0 ;  /* 0x000000000c007986 */ /* 0x0003e4000c101912 */
.L_x_57:
[----:B------:R-:W-:Y:S05]  /*0c70*/  BSYNC.RECONVERGENT B2 ;  /* 0x0000000000027941 */ /* 0x000fea0003800200 */
.L_x_56:
[----:B------:R-:W-:-:S09]  /*0c80*/  UISETP.NE.AND UP0, UPT, UR13, 0x1, UPT ;  /* 0x000000010d00788c */ /* 0x000fd2000bf05270 */
[----:B------:R-:W-:Y:S05]  /*0c90*/  BRA.U !UP0, `(.L_x_55) ;  /* 0x0000000108d87547 */ /* 0x000fea000b800000 */
[----:B------:R-:W2:Y:S01]  /*0ca0*/  LDC R3, c[0x0][0x388] ;  /* 0x0000e200ff037b82 */ /* 0x000ea20000000800 */
[----:B------:R-:W-:Y:S01]  /*0cb0*/  IADD3 R14, PT, PT, R14, UR16, RZ ;  /* 0x000000100e0e7c10 */ /* 0x000fe2000fffe0ff */
[----:B------:R-:W-:Y:S03]  /*0cc0*/  BSSY.RECONVERGENT B2, `(.L_x_60) ;  /* 0x0000017000027945 */ /* 0x000fe60003800200 */
[----:B--2---:R-:W-:-:S04]  /*0cd0*/  ISETP.GE.AND P0, PT, R14, R3, PT ;  /* 0x000000030e00720c */ /* 0x004fc80003f06270 */
[----:B------:R-:W-:-:S13]  /*0ce0*/  ISETP.LE.OR P0, PT, R14, UR4, P0 ;  /* 0x000000040e007c0c */ /* 0x000fda0008703670 */
[----:B------:R-:W-:Y:S05]  /*0cf0*/  @P0 BRA `(.L_x_61) ;  /* 0x00000000004c0947 */ /* 0x000fea0003800000 */
[----:B-1----:R-:W1:Y:S01]  /*0d00*/  LDC.64 R12, c[0x0][0x380] ;  /* 0x0000e000ff0c7b82 */ /* 0x002e620000000a00 */
        /* <DEDUP_REMOVED lines=16> */
.L_x_63:
[----:B------:R-:W-:Y:S05]  /*0e10*/  BSYNC.RECONVERGENT B3 ;  /* 0x0000000000037941 */ /* 0x000fea0003800200 */
.L_x_62:
[----:B------:R2:W-:Y:S02]  /*0e20*/  STG.E desc[UR18][R12.64], R0 ;  /* 0x000000000c007986 */ /* 0x0005e4000c101912 */
.L_x_61:
[----:B------:R-:W-:Y:S05]  /*0e30*/  BSYNC.RECONVERGENT B2 ;  /* 0x0000000000027941 */ /* 0x000fea0003800200 */
.L_x_60:
[----:B------:R-:W-:-:S09]  /*0e40*/  UISETP.NE.AND UP0, UPT, UR13, 0x2, UPT ;  /* 0x000000020d00788c */ /* 0x000fd2000bf05270 */
[----:B------:R-:W-:Y:S05]  /*0e50*/  BRA.U !UP0, `(.L_x_55) ;  /* 0x0000000108687547 */ /* 0x000fea000b800000 */
[----:B-12---:R-:W1:Y:S01]  /*0e60*/  LDC R0, c[0x0][0x388] ;  /* 0x0000e200ff007b82 */ /* 0x006e620000000800 */
[----:B------:R-:W-:Y:S01]  /*0e70*/  IADD3 R3, PT, PT, R14, UR16, RZ ;  /* 0x000000100e037c10 */ /* 0x000fe2000fffe0ff */
[----:B------:R-:W-:Y:S03]  /*0e80*/  BSSY.RECONVERGENT B2, `(.L_x_55) ;  /* 0x0000017000027945 */ /* 0x000fe60003800200 */
[----:B-1----:R-:W-:-:S04]  /*0e90*/  ISETP.GE.AND P0, PT, R3, R0, PT ;  /* 0x000000000300720c */ /* 0x002fc80003f06270 */
[----:B------:R-:W-:-:S13]  /*0ea0*/  ISETP.LE.OR P0, PT, R3, UR4, P0 ;  /* 0x0000000403007c0c */ /* 0x000fda0008703670 */
[----:B------:R-:W-:Y:S05]  /*0eb0*/  @P0 BRA `(.L_x_64) ;  /* 0x00000000004c0947 */ /* 0x000fea0003800000 */
[----:B------:R-:W1:Y:S01]  /*0ec0*/  LDC.64 R12, c[0x0][0x380] ;  /* 0x0000e000ff0c7b82 */ /* 0x000e620000000a00 */
[----:B------:R-:W2:Y:S01]  /*0ed0*/  LDG.E R18, desc[UR18][R18.64] ;  /* 0x0000001212127981 */ /* 0x000ea2000c1e1900 */
[----:B------:R-:W-:-:S04]  /*0ee0*/  IMAD R3, R3, R0, UR4 ;  /* 0x0000000403037e24 */ /* 0x000fc8000f8e0200 */
[----:B-1----:R-:W-:-:S05]  /*0ef0*/  IMAD.WIDE R12, R3, 0x4, R12 ;  /* 0x00000004030c7825 */ /* 0x002fca00078e020c */
[----:B------:R-:W3:Y:S01]  /*0f00*/  LDG.E R3, desc[UR18][R12.64] ;  /* 0x000000120c037981 */ /* 0x000ee2000c1e1900 */
[----:B------:R-:W-:Y:S01]  /*0f10*/  BSSY.RECONVERGENT B3, `(.L_x_65) ;  /* 0x000000c000037945 */ /* 0x000fe20003800200 */
[----:B--2---:R-:W1:Y:S02]  /*0f20*/  MUFU.RCP R0, R18 ;  /* 0x0000001200007308 */ /* 0x004e640000001000 */
[----:B-1----:R-:W-:-:S04]  /*0f30*/  FFMA R9, -R18, R0, 1 ;  /* 0x3f80000012097423 */ /* 0x002fc80000000100 */
[----:B------:R-:W-:Y:S02]  /*0f40*/  FFMA R0, R0, R9, R0 ;  /* 0x0000000900007223 */ /* 0x000fe40000000000 */
[----:B---3--:R-:W1:Y:S02]  /*0f50*/  FCHK P0, R3, R18 ;  /* 0x0000001203007302 */ /* 0x008e640000000000 */
[----:B------:R-:W-:-:S04]  /*0f60*/  FFMA R9, R3, R0, RZ ;  /* 0x0000000003097223 */ /* 0x000fc800000000ff */
[----:B------:R-:W-:-:S04]  /*0f70*/  FFMA R10, -R18, R9, R3 ;  /* 0x00000009120a7223 */ /* 0x000fc80000000103 */
[----:B------:R-:W-:Y:S01]  /*0f80*/  FFMA R0, R0, R10, R9 ;  /* 0x0000000a00007223 */ /* 0x000fe20000000009 */
[----:B-1----:R-:W-:Y:S06]  /*0f90*/  @!P0 BRA `(.L_x_66) ;  /* 0x00000000000c8947 */ /* 0x002fec0003800000 */
[----:B------:R-:W-:Y:S01]  /*0fa0*/  IMAD.MOV.U32 R0, RZ, RZ, R18 ;  /* 0x000000ffff007224 */ /* 0x000fe200078e0012 */
[----:B------:R-:W-:-:S07]  /*0fb0*/  MOV R10, 0xfd0 ;  /* 0x00000fd0000a7802 */ /* 0x000fce0000000f00 */
[----:B0-----:R-:W-:Y:S05]  /*0fc0*/  CALL.REL.NOINC `($__internal_1_$__cuda_sm3x_div_rn_noftz_f32_slowpath) ;  /* 0x0000000800c47944 */ /* 0x001fea0003c00000 */
.L_x_66:
[----:B------:R-:W-:Y:S05]  /*0fd0*/  BSYNC.RECONVERGENT B3 ;  /* 0x0000000000037941 */ /* 0x000fea0003800200 */
.L_x_65:
[----:B------:R1:W-:Y:S02]  /*0fe0*/  STG.E desc[UR18][R12.64], R0 ;  /* 0x000000000c007986 */ /* 0x0003e4000c101912 */
.L_x_64:
[----:B------:R-:W-:Y:S05]  /*0ff0*/  BSYNC.RECONVERGENT B2 ;  /* 0x0000000000027941 */ /* 0x000fea0003800200 */
.L_x_55:
[----:B------:R-:W3:Y:S01]  /*1000*/  LDCU UR5, c[0x0][0x388] ;  /* 0x00007100ff0577ac */ /* 0x000ee20008000800 */
[----:B-12---:R-:W-:Y:S01]  /*1010*/  LOP3.LUT R0, RZ, R6, RZ, 0x33, !PT ;  /* 0x00000006ff007212 */ /* 0x006fe200078e33ff */
[----:B------:R-:W-:-:S03]  /*1020*/  UIADD3 UR20, UPT, UPT, -UR4, UR10, URZ ;  /* 0x0000000a04147290 */ /* 0x000fc6000fffe1ff */
[----:B------:R-:W-:Y:S01]  /*1030*/  IADD3 R0, PT, PT, R0, UR15, RZ ;  /* 0x0000000f00007c10 */ /* 0x000fe2000fffe0ff */
[----:B------:R-:W-:Y:S02]  /*1040*/  UIADD3 UR12, UPT, UPT, UR4, 0x1, URZ ;  /* 0x00000001040c7890 */ /* 0x000fe4000fffe0ff */
[----:B------:R-:W-:Y:S01]  /*1050*/  ULOP3.LUT UR21, UR20, 0xfffffff8, URZ, 0xc0, !UPT ;  /* 0xfffffff814157892 */ /* 0x000fe2000f8ec0ff */
[----:B------:R-:W-:-:S04]  /*1060*/  LOP3.LUT R0, R0, 0xffff, RZ, 0xc0, !PT ;  /* 0x0000ffff00007812 */ /* 0x000fc800078ec0ff */
[----:B------:R-:W-:-:S05]  /*1070*/  LOP3.LUT R3, R0, 0x7, RZ, 0xc0, !PT ;  /* 0x0000000700037812 */ /* 0x000fca00078ec0ff */
[----:B------:R-:W-:Y:S01]  /*1080*/  VIADD R3, R3, 0xffffffff ;  /* 0xffffffff03037836 */ /* 0x000fe20000000000 */
[----:B---3--:R-:W-:-:S04]  /*1090*/  UIADD3 UR5, UPT, UPT, -UR4, -0x2, UR5 ;  /* 0xfffffffe04057890 */ /* 0x008fc8000fffe105 */
[----:B------:R-:W-:Y:S01]  /*10a0*/  ISETP.GE.U32.AND P1, PT, R3, 0x3, PT ;  /* 0x000000030300780c */ /* 0x000fe20003f26070 */
[----:B------:R-:W-:-:S03]  /*10b0*/  UISETP.GE.U32.AND UP1, UPT, UR5, 0x7, UPT ;  /* 0x000000070500788c */ /* 0x000fc6000bf26070 */
[----:B------:R-:W-:-:S09]  /*10c0*/  UMOV UR5, URZ ;  /* 0x000000ff00057c82 */ /* 0x000fd20008000000 */
.L_x_73:
[----:B-1----:R-:W1:Y:S01]  /*10d0*/  LDCU UR22, c[0x0][0x388] ;  /* 0x00007100ff1677ac */ /* 0x002e620008000800 */
[----:B----4-:R-:W-:Y:S01]  /*10e0*/  MOV R3, UR5 ;  /* 0x0000000500037c02 */ /* 0x010fe20008000f00 */
[----:B------:R-:W-:Y:S01]  /*10f0*/  BSSY.RECONVERGENT B0, `(.L_x_67) ;  /* 0x0000096000007945 */ /* 0x000fe20003800200 */
[----:B------:R-:W-:-:S03]  /*1100*/  UIADD3 UR5, UPT, UPT, UR5, 0x1, URZ ;  /* 0x0000000105057890 */ /* 0x000fc6000fffe0ff */
[----:B------:R-:W-:Y:S01]  /*1110*/  IMAD R3, R3, UR16, R8 ;  /* 0x0000001003037c24 */ /* 0x000fe2000f8e0208 */
[----:B------:R-:W-:-:S04]  /*1120*/  UISETP.NE.AND UP0, UPT, UR5, UR8, UPT ;  /* 0x000000080500728c */ /* 0x000fc8000bf05270 */
[----:B-1----:R-:W-:-:S04]  /*1130*/  ISETP.GE.AND P0, PT, R3, UR22, PT ;  /* 0x0000001603007c0c */ /* 0x002fc8000bf06270 */
[----:B------:R-:W-:-:S13]  /*1140*/  ISETP.LE.OR P0, PT, R3, UR4, P0 ;  /* 0x0000000403007c0c */ /* 0x000fda0008703670 */
[----:B--23--:R-:W-:Y:S05]  /*1150*/  @P0 BRA `(.L_x_68) ;  /* 0x00000008003c0947 */ /* 0x00cfea0003800000 */
[----:B------:R-:W1:Y:S01]  /*1160*/  LDC.64 R12, c[0x0][0x380] ;  /* 0x0000e000ff0c7b82 */ /* 0x000e620000000a00 */
[----:B------:R-:W-:Y:S01]  /*1170*/  IMAD.U32 R10, RZ, RZ, UR4 ;  /* 0x00000004ff0a7e24 */ /* 0x000fe2000f8e00ff */
[----:B------:R-:W-:Y:S01]  /*1180*/  ULOP3.LUT UP3, URZ, UR20, 0x7, URZ, 0xc0, !UPT ;  /* 0x0000000714ff7892 */ /* 0x000fe2000f86c0ff */
[----:B------:R-:W-:Y:S02]  /*1190*/  UMOV UR9, UR12 ;  /* 0x0000000c00097c82 */ /* 0x000fe40008000000 */
[----:B------:R-:W-:-:S04]  /*11a0*/  IMAD R11, R3, UR22, R10 ;  /* 0x00000016030b7c24 */ /* 0x000fc8000f8e020a */
[----:B-1----:R-:W-:Y:S01]  /*11b0*/  IMAD.WIDE R10, R11, 0x4, R12 ;  /* 0x000000040b0a7825 */ /* 0x002fe200078e020c */
[----:B------:R-:W-:Y:S06]  /*11c0*/  BRA.U !UP1, `(.L_x_69) ;  /* 0x0000000109d87547 */ /* 0x000fec000b800000 */
[----:B------:R-:W-:Y:S01]  /*11d0*/  UMOV UR6, URZ ;  /* 0x000000ff00067c82 */ /* 0x000fe20008000000 */
[----:B------:R-:W-:-:S05]  /*11e0*/  UMOV UR9, UR12 ;  /* 0x0000000c00097c82 */ /* 0x000fca0008000000 */
.L_x_70:
[----:B0-----:R-:W-:Y:S01]  /*11f0*/  IMAD.U32 R17, RZ, RZ, UR17 ;  /* 0x00000011ff117e24 */ /* 0x001fe2000f8e00ff */
[----:B---3--:R-:W-:Y:S01]  /*1200*/  MOV R14, UR22 ;  /* 0x00000016000e7c02 */ /* 0x008fe20008000f00 */
[----:B------:R-:W2:Y:S03]  /*1210*/  LDG.E R18, desc[UR18][R10.64] ;  /* 0x000000120a127981 */ /* 0x000ea6000c1e1900 */
[----:B------:R-:W-:Y:S01]  /*1220*/  IADD3 R17, PT, PT, R17, UR9, RZ ;  /* 0x0000000911117c10 */ /* 0x000fe2000fffe0ff */
[----:B------:R-:W-:-:S04]  /*1230*/  IMAD R15, R3, R14, UR9 ;  /* 0x00000009030f7e24 */ /* 0x000fc8000f8e020e */
[----:B------:R-:W-:-:S04]  /*1240*/  IMAD.WIDE R14, R15, 0x4, R12 ;  /* 0x000000040f0e7825 */ /* 0x000fc800078e020c */
[----:B------:R-:W-:Y:S01]  /*1250*/  IMAD.WIDE.U32 R16, R17, 0x4, R12 ;  /* 0x0000000411107825 */ /* 0x000fe200078e000c */
[----:B------:R-:W2:Y:S04]  /*1260*/  LDG.E R9, desc[UR18][R14.64] ;  /* 0x000000120e097981 */ /* 0x000ea8000c1e1900 */
[----:B------:R-:W2:Y:S02]  /*1270*/  LDG.E R19, desc[UR18][R16.64] ;  /* 0x0000001210137981 */ /* 0x000ea4000c1e1900 */
[----:B--2---:R-:W-:Y:S02]  /*1280*/  FFMA R9, -R18, R19, R9 ;  /* 0x0000001312097223 */ /* 0x004fe40000000109 */
[----:B------:R-:W2:Y:S04]  /*1290*/  LDG.E R18, desc[UR18][R14.64+0x4] ;  /* 0x000004120e127981 */ /* 0x000ea8000c1e1900 */
[----:B------:R0:W-:Y:S04]  /*12a0*/  STG.E desc[UR18][R14.64], R9 ;  /* 0x000000090e007986 */ /* 0x0001e8000c101912 */
[----:B------:R-:W2:Y:S04]  /*12b0*/  LDG.E R19, desc[UR18][R10.64] ;  /* 0x000000120a137981 */ /* 0x000ea8000c1e1900 */
[----:B------:R-:W2:Y:S02]  /*12c0*/  LDG.E R20, desc[UR18][R16.64+0x4] ;  /* 0x0000041210147981 */ /* 0x000ea4000c1e1900 */
[----:B--2---:R-:W-:-:S02]  /*12d0*/  FFMA R19, -R19, R20, R18 ;  /* 0x0000001413137223 */ /* 0x004fc40000000112 */
[----:B------:R-:W2:Y:S04]  /*12e0*/  LDG.E R18, desc[UR18][R14.64+0x8] ;  /* 0x000008120e127981 */ /* 0x000ea8000c1e1900 */
[----:B------:R1:W-:Y:S04]  /*12f0*/  STG.E desc[UR18][R14.64+0x4], R19 ;  /* 0x000004130e007986 */ /* 0x0003e8000c101912 */
[----:B------:R-:W2:Y:S04]  /*1300*/  LDG.E R21, desc[UR18][R10.64] ;  /* 0x000000120a157981 */ /* 0x000ea8000c1e1900 */
[----:B------:R-:W2:Y:S02]  /*1310*/  LDG.E R20, desc[UR18][R16.64+0x8] ;  /* 0x0000081210147981 */ /* 0x000ea4000c1e1900 */
[----:B--2---:R-:W-:-:S02]  /*1320*/  FFMA R21, -R21, R20, R18 ;  /* 0x0000001415157223 */ /* 0x004fc40000000112 */
[----:B------:R-:W2:Y:S04]  /*1330*/  LDG.E R18, desc[UR18][R14.64+0xc] ;  /* 0x00000c120e127981 */ /* 0x000ea8000c1e1900 */
[----:B------:R3:W-:Y:S04]  /*1340*/  STG.E desc[UR18][R14.64+0x8], R21 ;  /* 0x000008150e007986 */ /* 0x0007e8000c101912 */
[----:B0-----:R-:W2:Y:S04]  /*1350*/  LDG.E R9, desc[UR18][R10.64] ;  /* 0x000000120a097981 */ /* 0x001ea8000c1e1900 */
[----:B------:R-:W2:Y:S02]  /*1360*/  LDG.E R20, desc[UR18][R16.64+0xc] ;  /* 0x00000c1210147981 */ /* 0x000ea4000c1e1900 */
[----:B--2---:R-:W-:-:S02]  /*1370*/  FFMA R9, -R9, R20, R18 ;  /* 0x0000001409097223 */ /* 0x004fc40000000112 */
[----:B------:R-:W2:Y:S04]  /*1380*/  LDG.E R18, desc[UR18][R14.64+0x10] ;  /* 0x000010120e127981 */ /* 0x000ea8000c1e1900 */
[----:B------:R0:W-:Y:S04]  /*1390*/  STG.E desc[UR18][R14.64+0xc], R9 ;  /* 0x00000c090e007986 */ /* 0x0001e8000c101912 */
[----:B-1----:R-:W2:Y:S04]  /*13a0*/  LDG.E R19, desc[UR18][R10.64] ;  /* 0x000000120a137981 */ /* 0x002ea8000c1e1900 */
[----:B------:R-:W2:Y:S02]  /*13b0*/  LDG.E R20, desc[UR18][R16.64+0x10] ;  /* 0x0000101210147981 */ /* 0x000ea4000c1e1900 */
[----:B--2---:R-:W-:-:S02]  /*13c0*/  FFMA R19, -R19, R20, R18 ;  /* 0x0000001413137223 */ /* 0x004fc40000000112 */
[----:B------:R-:W2:Y:S04]  /*13d0*/  LDG.E R18, desc[UR18][R14.64+0x14] ;  /* 0x000014120e127981 */ /* 0x000ea8000c1e1900 */
[----:B------:R1:W-:Y:S04]  /*13e0*/  STG.E desc[UR18][R14.64+0x10], R19 ;  /* 0x000010130e007986 */ /* 0x0003e8000c101912 */
[----:B---3--:R-:W2:Y:S04]  /*13f0*/  LDG.E R21, desc[UR18][R10.64] ;  /* 0x000000120a157981 */ /* 0x008ea8000c1e1900 */
        /* <DEDUP_REMOVED lines=9> */
[----:B------:R-:W2:Y:S04]  /*1490*/  LDG.E R20, desc[UR18][R16.64+0x1c] ;  /* 0x00001c1210147981 */ /* 0x000ea8000c1e1900 */
[----:B-1----:R-:W2:Y:S01]  /*14a0*/  LDG.E R19, desc[UR18][R10.64] ;  /* 0x000000120a137981 */ /* 0x002ea2000c1e1900 */
[----:B------:R-:W-:-:S04]  /*14b0*/  UIADD3 UR6, UPT, UPT, UR6, 0x8, URZ ;  /* 0x0000000806067890 */ /* 0x000fc8000fffe0ff */
[----:B------:R-:W-:Y:S01]  /*14c0*/  UISETP.NE.AND UP2, UPT, UR6, UR21, UPT ;  /* 0x000000150600728c */ /* 0x000fe2000bf45270 */
[----:B--2---:R-:W-:Y:S01]  /*14d0*/  FFMA R19, -R19, R20, R18 ;  /* 0x0000001413137223 */ /* 0x004fe20000000112 */
[----:B------:R-:W-:-:S04]  /*14e0*/  IMAD.U32 R18, RZ, RZ, UR9 ;  /* 0x00000009ff127e24 */ /* 0x000fc8000f8e00ff */
[----:B------:R3:W-:Y:S01]  /*14f0*/  STG.E desc[UR18][R14.64+0x1c], R19 ;  /* 0x00001c130e007986 */ /* 0x0007e2000c101912 */
[----:B------:R-:W-:-:S04]  /*1500*/  IADD3 R18, PT, PT, R18, 0x8, RZ ;  /* 0x0000000812127810 */ /* 0x000fc80007ffe0ff */
[----:B------:R-:W-:Y:S01]  /*1510*/  R2UR UR9, R18 ;  /* 0x00000000120972ca */ /* 0x000fe200000e0000 */
[----:B------:R-:W-:-:S14]  /*1520*/  BRA.U UP2, `(.L_x_70) ;  /* 0xfffffffd02307547 */ /* 0x000fdc000b83ffff */
.L_x_69:
[----:B------:R-:W-:Y:S05]  /*1530*/  BRA.U !UP3, `(.L_x_68) ;  /* 0x000000050b447547 */ /* 0x000fea000b800000 */
[----:B------:R-:W-:Y:S01]  /*1540*/  LOP3.LUT P0, RZ, R0, 0x3, RZ, 0xc0, !PT ;  /* 0x0000000300ff7812 */ /* 0x000fe2000780c0ff */
[----:B------:R-:W-:-:S12]  /*1550*/  @!P1 BRA `(.L_x_71) ;  /* 0x00000000008c9947 */ /* 0x000fd80003800000 */
[----:B---3--:R-:W-:Y:S01]  /*1560*/  IMAD.U32 R19, RZ, RZ, UR17 ;  /* 0x00000011ff137e24 */ /* 0x008fe2000f8e00ff */
[----:B------:R-:W-:Y:S01]  /*1570*/  MOV R14, UR22 ;  /* 0x00000016000e7c02 */ /* 0x000fe20008000f00 */
[----:B------:R-:W2:Y:S01]  /*1580*/  LDG.E R20, desc[UR18][R10.64] ;  /* 0x000000120a147981 */ /* 0x000ea2000c1e1900 */
[----:B0-----:R-:W0:Y:S01]  /*1590*/  LDC.64 R16, c[0x0][0x380] ;  /* 0x0000e000ff107b82 */ /* 0x001e220000000a00 */
[----:B------:R-:W-:Y:S02]  /*15a0*/  VIADD R19, R19, UR9 ;  /* 0x0000000913137c36 */ /* 0x000fe40008000000 */
[----:B------:R-:W-:Y:S02]  /*15b0*/  IMAD R15, R3, R14, UR9 ;  /* 0x00000009030f7e24 */ /* 0x000fe4000f8e020e */
[----:B------:R-:W-:-:S04]  /*15c0*/  IMAD.WIDE.U32 R18, R19, 0x4, R12 ;  /* 0x0000000413127825 */ /* 0x000fc800078e000c */
[----:B------:R-:W-:Y:S02]  /*15d0*/  IMAD.WIDE R14, R15, 0x4, R12 ;  /* 0x000000040f0e7825 */ /* 0x000fe400078e020c */
[----:B------:R-:W2:Y:S04]  /*15e0*/  LDG.E R18, desc[UR18][R18.64] ;  /* 0x0000001212127981 */ /* 0x000ea8000c1e1900 */
[----:B------:R-:W2:Y:S01]  /*15f0*/  LDG.E R9, desc[UR18][R14.64] ;  /* 0x000000120e097981 */ /* 0x000ea2000c1e1900 */
[----:B------:R-:W-:-:S04]  /*1600*/  MOV R21, UR17 ;  /* 0x0000001100157c02 */ /* 0x000fc80008000f00 */
[----:B------:R-:W-:-:S05]  /*1610*/  IADD3 R21, P2, PT, R21, UR9, RZ ;  /* 0x0000000915157c10 */ /* 0x000fca000ff5e0ff */
[----:B------:R-:W-:Y:S01]  /*1620*/  IMAD.X R22, RZ, RZ, RZ, P2 ;  /* 0x000000ffff167224 */ /* 0x000fe200010e06ff */
[----:B0-----:R-:W-:-:S04]  /*1630*/  LEA R16, P2, R21, R16, 0x2 ;  /* 0x0000001015107211 */ /* 0x001fc800078410ff */
[----:B------:R-:W-:Y:S01]  /*1640*/  LEA.HI.X R17, R21, R17, R22, 0x2, P2 ;  /* 0x0000001115117211 */ /* 0x000fe200010f1416 */
        /* <DEDUP_REMOVED lines=14> */
[----:B0-----:R-:W2:Y:S02]  /*1730*/  LDG.E R9, desc[UR18][R10.64] ;  /* 0x000000120a097981 */ /* 0x001ea4000c1e1900 */
[----:B--2---:R-:W-:Y:S01]  /*1740*/  FFMA R9, -R9, R20, R18 ;  /* 0x0000001409097223 */ /* 0x004fe20000000112 */
[----:B------:R-:W-:-:S04]  /*1750*/  MOV R18, UR9 ;  /* 0x0000000900127c02 */ /* 0x000fc80008000f00 */
[----:B------:R1:W-:Y:S01]  /*1760*/  STG.E desc[UR18][R14.64+0xc], R9 ;  /* 0x00000c090e007986 */ /* 0x0003e2000c101912 */
[----:B------:R-:W-:-:S05]  /*1770*/  VIADD R18, R18, 0x4 ;  /* 0x0000000412127836 */ /* 0x000fca0000000000 */
[----:B------:R-:W-:-:S15]  /*1780*/  R2UR UR9, R18 ;  /* 0x00000000120972ca */ /* 0x000fde00000e0000 */
.L_x_71:
[----:B------:R-:W-:Y:S05]  /*1790*/  @!P0 BRA `(.L_x_68) ;  /* 0x0000000000ac8947 */ /* 0x000fea0003800000 */
[----:B------:R-:W-:Y:S02]  /*17a0*/  ULOP3.LUT UR6, UR11, 0x3, URZ, 0xc0, !UPT ;  /* 0x000000030b067892 */ /* 0x000fe4000f8ec0ff */
[----:B------:R-:W-:Y:S02]  /*17b0*/  ULOP3.LUT UR7, UR11, 0x1, URZ, 0xc0, !UPT ;  /* 0x000000010b077892 */ /* 0x000fe4000f8ec0ff */
[----:B------:R-:W-:Y:S02]  /*17c0*/  UISETP.NE.AND UP3, UPT, UR6, 0x1, UPT ;  /* 0x000000010600788c */ /* 0x000fe4000bf65270 */
[----:B------:R-:W-:-:S07]  /*17d0*/  UISETP.NE.U32.AND UP2, UPT, UR7, 0x1, UPT ;  /* 0x000000010700788c */ /* 0x000fce000bf45070 */
[----:B------:R-:W-:Y:S05]  /*17e0*/  BRA.U !UP3, `(.L_x_72) ;  /* 0x000000010b687547 */ /* 0x000fea000b800000 */
[----:B0-----:R-:W-:Y:S01]  /*17f0*/  MOV R17, UR17 ;  /* 0x0000001100117c02 */ /* 0x001fe20008000f00 */
[----:B-1-3--:R-:W-:Y:S01]  /*1800*/  IMAD.U32 R14, RZ, RZ, UR22 ;  /* 0x00000016ff0e7e24 */ /* 0x00afe2000f8e00ff */
[----:B------:R-:W2:Y:S01]  /*1810*/  LDG.E R18, desc[UR18][R10.64] ;  /* 0x000000120a127981 */ /* 0x000ea2000c1e1900 */
[----:B------:R-:W0:Y:S01]  /*1820*/  LDCU.64 UR6, c[0x0][0x380] ;  /* 0x00007000ff0677ac */ /* 0x000e220008000a00 */
[----:B------:R-:W-:Y:S01]  /*1830*/  IADD3 R17, PT, PT, R17, UR9, RZ ;  /* 0x0000000911117c10 */ /* 0x000fe2000fffe0ff */
[----:B------:R-:W-:-:S04]  /*1840*/  IMAD R15, R3, R14, UR9 ;  /* 0x00000009030f7e24 */ /* 0x000fc8000f8e020e */
[----:B------:R-:W-:-:S04]  /*1850*/  IMAD.WIDE.U32 R16, R17, 0x4, R12 ;  /* 0x0000000411107825 */ /* 0x000fc800078e000c */
[----:B------:R-:W-:Y:S02]  /*1860*/  IMAD.WIDE R14, R15, 0x4, R12 ;  /* 0x000000040f0e7825 */ /* 0x000fe400078e020c */
[----:B------:R-:W2:Y:S04]  /*1870*/  LDG.E R16, desc[UR18][R16.64] ;  /* 0x0000001210107981 */ /* 0x000ea8000c1e1900 */
[----:B------:R-:W2:Y:S01]  /*1880*/  LDG.E R9, desc[UR18][R14.64] ;  /* 0x000000120e097981 */ /* 0x000ea2000c1e1900 */
[----:B------:R-:W-:-:S03]  /*1890*/  UIADD3 UR23, UP3, UPT, UR17, UR9, URZ ;  /* 0x0000000911177290 */ /* 0x000fc6000ff7e0ff */
[----:B------:R-:W3:Y:S01]  /*18a0*/  LDG.E R20, desc[UR18][R14.64+0x4] ;  /* 0x000004120e147981 */ /* 0x000ee2000c1e1900 */
[----:B------:R-:W-:Y:S02]  /*18b0*/  UIADD3.X UR24, UPT, UPT, URZ, URZ, URZ, UP3, !UPT ;  /* 0x000000ffff187290 */ /* 0x000fe40009ffe4ff */
[----:B0-----:R-:W-:-:S04]  /*18c0*/  ULEA UR6, UP3, UR23, UR6, 0x2 ;  /* 0x0000000617067291 */ /* 0x001fc8000f8610ff */
[----:B------:R-:W-:-:S06]  /*18d0*/  ULEA.HI.X UR7, UR23, UR7, UR24, 0x2, UP3 ;  /* 0x0000000717077291 */ /* 0x000fcc00098f1418 */
[----:B------:R-:W-:Y:S02]  /*18e0*/  IMAD.U32 R19, RZ, RZ, UR7 ;  /* 0x00000007ff137e24 */ /* 0x000fe4000f8e00ff */
[----:B--2---:R-:W-:Y:S01]  /*18f0*/  FFMA R9, -R18, R16, R9 ;  /* 0x0000001012097223 */ /* 0x004fe20000000109 */
[----:B------:R-:W-:-:S04]  /*1900*/  MOV R18, UR6 ;  /* 0x0000000600127c02 */ /* 0x000fc80008000f00 */
[----:B------:R2:W-:Y:S04]  /*1910*/  STG.E desc[UR18][R14.64], R9 ;  /* 0x000000090e007986 */ /* 0x0005e8000c101912 */
[----:B------:R-:W3:Y:S04]  /*1920*/  LDG.E R18, desc[UR18][R18.64+0x4] ;  /* 0x0000041212127981 */ /* 0x000ee8000c1e1900 */
[----:B------:R-:W3:Y:S01]  /*1930*/  LDG.E R17, desc[UR18][R10.64] ;  /* 0x000000120a117981 */ /* 0x000ee2000c1e1900 */
[----:B------:R-:W-:-:S04]  /*1940*/  MOV R16, UR9 ;  /* 0x0000000900107c02 */ /* 0x000fc80008000f00 */
[----:B------:R-:W-:-:S04]  /*1950*/  IADD3 R16, PT, PT, R16, 0x2, RZ ;  /* 0x0000000210107810 */ /* 0x000fc80007ffe0ff */
[----:B------:R-:W-:Y:S01]  /*1960*/  R2UR UR9, R16 ;  /* 0x00000000100972ca */ /* 0x000fe200000e0000 */
[----:B---3--:R-:W-:-:S05]  /*1970*/  FFMA R17, -R17, R18, R20 ;  /* 0x0000001211117223 */ /* 0x008fca0000000114 */
[----:B------:R2:W-:Y:S09]  /*1980*/  STG.E desc[UR18][R14.64+0x4], R17 ;  /* 0x000004110e007986 */ /* 0x0005f2000c101912 */
.L_x_72:
[----:B------:R-:W-:Y:S05]  /*1990*/  BRA.U UP2, `(.L_x_68) ;  /* 0x00000001022c7547 */ /* 0x000fea000b800000 */
[----:B-123--:R-:W-:Y:S01]  /*19a0*/  IMAD.U32 R15, RZ, RZ, UR17 ;  /* 0x00000011ff0f7e24 */ /* 0x00efe2000f8e00ff */
[----:B------:R-:W-:Y:S01]  /*19b0*/  MOV R14, UR22 ;  /* 0x00000016000e7c02 */ /* 0x000fe20008000f00 */
[----:B------:R-:W2:Y:S03]  /*19c0*/  LDG.E R10, desc[UR18][R10.64] ;  /* 0x000000120a0a7981 */ /* 0x000ea6000c1e1900 */
[----:B------:R-:W-:Y:S01]  /*19d0*/  IADD3 R15, PT, PT, R15, UR9, RZ ;  /* 0x000000090f0f7c10 */ /* 0x000fe2000fffe0ff */
[----:B------:R-:W-:-:S04]  /*19e0*/  IMAD R3, R3, R14, UR9 ;  /* 0x0000000903037e24 */ /* 0x000fc8000f8e020e */
[----:B------:R-:W-:-:S04]  /*19f0*/  IMAD.WIDE.U32 R14, R15, 0x4, R12 ;  /* 0x000000040f0e7825 */ /* 0x000fc800078e000c */
[----:B------:R-:W-:Y:S02]  /*1a00*/  IMAD.WIDE R12, R3, 0x4, R12 ;  /* 0x00000004030c7825 */ /* 0x000fe400078e020c */
[----:B------:R-:W2:Y:S04]  /*1a10*/  LDG.E R14, desc[UR18][R14.64] ;  /* 0x000000120e0e7981 */ /* 0x000ea8000c1e1900 */
[----:B------:R-:W2:Y:S02]  /*1a20*/  LDG.E R3, desc[UR18][R12.64] ;  /* 0x000000120c037981 */ /* 0x000ea4000c1e1900 */
[----:B--2---:R-:W-:-:S05]  /*1a30*/  FFMA R3, -R10, R14, R3 ;  /* 0x0000000e0a037223 */ /* 0x004fca0000000103 */
[----:B------:R4:W-:Y:S02]  /*1a40*/  STG.E desc[UR18][R12.64], R3 ;  /* 0x000000030c007986 */ /* 0x0009e4000c101912 */
.L_x_68:
[----:B------:R-:W-:Y:S05]  /*1a50*/  BSYNC.RECONVERGENT B0 ;  /* 0x0000000000007941 */ /* 0x000fea0003800200 */
.L_x_67:
[----:B------:R-:W-:Y:S05]  /*1a60*/  BRA.U UP0, `(.L_x_73) ;  /* 0xfffffff500987547 */ /* 0x000fea000b83ffff */
.L_x_36:
[----:B------:R-:W-:Y:S01]  /*1a70*/  BAR.SYNC.DEFER_BLOCKING 0x0 ;  /* 0x0000000000007b1d */ /* 0x000fe20000010000 */
[----:B------:R-:W-:Y:S01]  /*1a80*/  UIADD3 UR4, UPT, UPT, UR4, 0x1, URZ ;  /* 0x0000000104047890 */ /* 0x000fe2000fffe0ff */
[----:B------:R-:W-:Y:S01]  /*1a90*/  VIADD R6, R6, 0x1 ;  /* 0x0000000106067836 */ /* 0x000fe20000000000 */
[----:B------:R-:W-:Y:S02]  /*1aa0*/  IADD3 R7, PT, PT, R7, 0x1, RZ ;  /* 0x0000000107077810 */ /* 0x000fe40007ffe0ff */
[----:B------:R-:W-:-:S09]  /*1ab0*/  UISETP.NE.AND UP0, UPT, UR4, UR10, UPT ;  /* 0x0000000a0400728c */ /* 0x000fd2000bf05270 */
[----:B------:R-:W-:Y:S05]  /*1ac0*/  BRA.U UP0, `(.L_x_74) ;  /* 0xffffffe500ec7547 */ /* 0x000fea000b83ffff */
[----:B------:R-:W-:Y:S05]  /*1ad0*/  EXIT ;  /* 0x000000000000794d */ /* 0x000fea0003800000 */
        .weak           $__internal_1_$__cuda_sm3x_div_rn_noftz_f32_slowpath
        .type           $__internal_1_$__cuda_sm3x_div_rn_noftz_f32_slowpath,@function
        .size           $__internal_1_$__cuda_sm3x_div_rn_noftz_f32_slowpath,(.L_x_105 - $__internal_1_$__cuda_sm3x_div_rn_noftz_f32_slowpath)
$__internal_1_$__cuda_sm3x_div_rn_noftz_f32_slowpath:
[----:B------:R-:W-:Y:S01]  /*1ae0*/  SHF.R.U32.HI R9, RZ, 0x17, R0 ;  /* 0x00000017ff097819 */ /* 0x000fe20000011600 */
[----:B------:R-:W-:Y:S01]  /*1af0*/  BSSY.RECONVERGENT B0, `(.L_x_75) ;  /* 0x0000062000007945 */ /* 0x000fe20003800200 */
[----:B------:R-:W-:Y:S02]  /*1b00*/  SHF.R.U32.HI R24, RZ, 0x17, R3 ;  /* 0x00000017ff187819 */ /* 0x000fe40000011603 */
[----:B------:R-:W-:Y:S02]  /*1b10*/  LOP3.LUT R9, R9, 0xff, RZ, 0xc0, !PT ;  /* 0x000000ff09097812 */ /* 0x000fe400078ec0ff */
[----:B------:R-:W-:Y:S02]  /*1b20*/  LOP3.LUT R24, R24, 0xff, RZ, 0xc0, !PT ;  /* 0x000000ff18187812 */ /* 0x000fe400078ec0ff */
[----:B------:R-:W-:-:S03]  /*1b30*/  IADD3 R26, PT, PT, R9, -0x1, RZ ;  /* 0xffffffff091a7810 */ /* 0x000fc60007ffe0ff */
[----:B------:R-:W-:Y:S01]  /*1b40*/  VIADD R22, R24, 0xffffffff ;  /* 0xffffffff18167836 */ /* 0x000fe20000000000 */
[----:B------:R-:W-:-:S04]  /*1b50*/  ISETP.GT.U32.AND P0, PT, R26, 0xfd, PT ;  /* 0x000000fd1a00780c */ /* 0x000fc80003f04070 */
[----:B------:R-:W-:-:S13]  /*1b60*/  ISETP.GT.U32.OR P0, PT, R22, 0xfd, P0 ;  /* 0x000000fd1600780c */ /* 0x000fda0000704470 */
[----:B------:R-:W-:Y:S01]  /*1b70*/  @!P0 MOV R11, RZ ;  /* 0x000000ff000b8202 */ /* 0x000fe20000000f00 */
        /* <DEDUP_REMOVED lines=19> */
[----:B------:R-:W-:Y:S01]  /*1cb0*/  @P0 MOV R11, RZ ;  /* 0x000000ff000b0202 */ /* 0x000fe20000000f00 */
[----:B------:R-:W-:Y:S02]  /*1cc0*/  @!P0 IMAD.MOV.U32 R11, RZ, RZ, -0x40 ;  /* 0xffffffc0ff0b8424 */ /* 0x000fe400078e00ff */
[----:B------:R-:W-:Y:S01]  /*1cd0*/  @!P0 FFMA R3, R3, 1.84467440737095516160e+19, RZ ;  /* 0x5f80000003038823 */ /* 0x000fe200000000ff */
[----:B------:R-:W-:Y:S02]  /*1ce0*/  @!P1 FFMA R0, R0, 1.84467440737095516160e+19, RZ ;  /* 0x5f80000000009823 */ /* 0x000fe400000000ff */
[----:B------:R-:W-:-:S07]  /*1cf0*/  @!P1 IADD3 R11, PT, PT, R11, 0x40, RZ ;  /* 0x000000400b0b9810 */ /* 0x000fce0007ffe0ff */
.L_x_76:
[----:B------:R-:W-:Y:S01]  /*1d00*/  LEA R31, R9, 0xc0800000, 0x17 ;  /* 0xc0800000091f7811 */ /* 0x000fe200078eb8ff */
[----:B------:R-:W-:Y:S01]  /*1d10*/  VIADD R24, R24, 0xffffff81 ;  /* 0xffffff8118187836 */ /* 0x000fe20000000000 */
[----:B------:R-:W-:Y:S02]  /*1d20*/  BSSY.RECONVERGENT B1, `(.L_x_81) ;  /* 0x0000035000017945 */ /* 0x000fe40003800200 */
[----:B------:R-:W-:Y:S01]  /*1d30*/  IADD3 R26, PT, PT, -R31, R0, RZ ;  /* 0x000000001f1a7210 */ /* 0x000fe20007ffe1ff */
[C---:B------:R-:W-:Y:S01]  /*1d40*/  IMAD R0, R24.reuse, -0x800000, R3 ;  /* 0xff80000018007824 */ /* 0x040fe200078e0203 */
[----:B------:R-:W-:Y:S02]  /*1d50*/  IADD3 R24, PT, PT, R24, 0x7f, -R9 ;  /* 0x0000007f18187810 */ /* 0x000fe40007ffe809 */
[----:B------:R-:W0:Y:S01]  /*1d60*/  MUFU.RCP R22, R26 ;  /* 0x0000001a00167308 */ /* 0x000e220000001000 */
[----:B------:R-:W-:Y:S01]  /*1d70*/  FADD.FTZ R31, -R26, -RZ ;  /* 0x800000ff1a1f7221 */ /* 0x000fe20000010100 */
[----:B------:R-:W-:-:S03]  /*1d80*/  IADD3 R11, PT, PT, R24, R11, RZ ;  /* 0x0000000b180b7210 */ /* 0x000fc60007ffe0ff */
        /* <DEDUP_REMOVED lines=8> */
[----:B------:R-:W-:-:S04]  /*1e10*/  LOP3.LUT R24, R9, 0xff, RZ, 0xc0, !PT ;  /* 0x000000ff09187812 */ /* 0x000fc800078ec0ff */
[----:B------:R-:W-:-:S05]  /*1e20*/  IADD3 R9, PT, PT, R24, R11, RZ ;  /* 0x0000000b18097210 */ /* 0x000fca0007ffe0ff */
        /* <DEDUP_REMOVED lines=10> */
[CCC-:B------:R-:W-:Y:S01]  /*1ed0*/  FFMA.RP R11, R3.reuse, R31.reuse, R22.reuse ;  /* 0x0000001f030b7223 */ /* 0x1c0fe20000008016 */
[CCC-:B------:R-:W-:Y:S01]  /*1ee0*/  FFMA.RM R24, R3.reuse, R31.reuse, R22.reuse ;  /* 0x0000001f03187223 */ /* 0x1c0fe20000004016 */
[----:B------:R-:W-:Y:S01]  /*1ef0*/  FFMA.RZ R3, R3, R31, R22 ;  /* 0x0000001f03037223 */ /* 0x000fe2000000c016 */
[C---:B------:R-:W-:Y:S02]  /*1f00*/  ISETP.NE.AND P2, PT, R9.reuse, RZ, PT ;  /* 0x000000ff0900720c */ /* 0x040fe40003f45270 */
[----:B------:R-:W-:Y:S02]  /*1f10*/  ISETP.NE.AND P1, PT, R9, RZ, PT ;  /* 0x000000ff0900720c */ /* 0x000fe40003f25270 */
[----:B------:R-:W-:Y:S02]  /*1f20*/  LOP3.LUT R3, R3, 0x7fffff, RZ, 0xc0, !PT ;  /* 0x007fffff03037812 */ /* 0x000fe400078ec0ff */
[----:B------:R-:W-:Y:S02]  /*1f30*/  FSETP.NEU.FTZ.AND P0, PT, R11, R24, PT ;  /* 0x000000180b00720b */ /* 0x000fe40003f1d000 */
[----:B------:R-:W-:-:S02]  /*1f40*/  IADD3 R11, PT, PT, R9, 0x20, RZ ;  /* 0x00000020090b7810 */ /* 0x000fc40007ffe0ff */
[----:B------:R-:W-:Y:S02]  /*1f50*/  LOP3.LUT R22, R3, 0x800000, RZ, 0xfc, !PT ;  /* 0x0080000003167812 */ /* 0x000fe400078efcff */
[----:B------:R-:W-:Y:S02]  /*1f60*/  IADD3 R9, PT, PT, -R9, RZ, RZ ;  /* 0x000000ff09097210 */ /* 0x000fe40007ffe1ff */
[----:B------:R-:W-:Y:S02]  /*1f70*/  SHF.L.U32 R11, R22, R11, RZ ;  /* 0x0000000b160b7219 */ /* 0x000fe400000006ff */
[----:B------:R-:W-:Y:S02]  /*1f80*/  SEL R9, R9, RZ, P2 ;  /* 0x000000ff09097207 */ /* 0x000fe40001000000 */
[----:B------:R-:W-:Y:S02]  /*1f90*/  ISETP.NE.AND P1, PT, R11, RZ, P1 ;  /* 0x000000ff0b00720c */ /* 0x000fe40000f25270 */
[----:B------:R-:W-:-:S02]  /*1fa0*/  SHF.R.U32.HI R22, RZ, R9, R22 ;  /* 0x00000009ff167219 */ /* 0x000fc40000011616 */
[----:B------:R-:W-:Y:S02]  /*1fb0*/  PLOP3.LUT P0, PT, P0, P1, PT, 0xf8, 0x8f ;  /* 0x00000000008f781c */ /* 0x000fe40000703f70 */
[----:B------:R-:W-:Y:S02]  /*1fc0*/  SHF.R.U32.HI R9, RZ, 0x1, R22 ;  /* 0x00000001ff097819 */ /* 0x000fe40000011616 */
[----:B------:R-:W-:-:S04]  /*1fd0*/  SEL R24, RZ, 0x1, !P0 ;  /* 0x00000001ff187807 */ /* 0x000fc80004000000 */
[----:B------:R-:W-:-:S04]  /*1fe0*/  LOP3.LUT R3, R24, 0x1, R9, 0xf8, !PT ;  /* 0x0000000118037812 */ /* 0x000fc800078ef809 */
[----:B------:R-:W-:-:S05]  /*1ff0*/  LOP3.LUT R22, R3, R22, RZ, 0xc0, !PT ;  /* 0x0000001603167212 */ /* 0x000fca00078ec0ff */
[----:B------:R-:W-:-:S05]  /*2000*/  IMAD.IADD R9, R9, 0x1, R22 ;  /* 0x0000000109097824 */ /* 0x000fca00078e0216 */
[----:B------:R-:W-:Y:S01]  /*2010*/  LOP3.LUT R0, R9, R0, RZ, 0xfc, !PT ;  /* 0x0000000009007212 */ /* 0x000fe200078efcff */
[----:B------:R-:W-:Y:S06]  /*2020*/  BRA `(.L_x_84) ;  /* 0x0000000000107947 */ /* 0x000fec0003800000 */
.L_x_83:
[----:B------:R-:W-:-:S04]  /*2030*/  LOP3.LUT R0, R0, 0x80000000, RZ, 0xc0, !PT ;  /* 0x8000000000007812 */ /* 0x000fc800078ec0ff */
[----:B------:R-:W-:Y:S01]  /*2040*/  LOP3.LUT R0, R0, 0x7f800000, RZ, 0xfc, !PT ;  /* 0x7f80000000007812 */ /* 0x000fe200078efcff */
[----:B------:R-:W-:Y:S06]  /*2050*/  BRA `(.L_x_84) ;  /* 0x0000000000047947 */ /* 0x000fec0003800000 */
.L_x_82:
[----:B------:R-:W-:-:S07]  /*2060*/  LEA R0, R11, R0, 0x17 ;  /* 0x000000000b007211 */ /* 0x000fce00078eb8ff */
.L_x_84:
[----:B------:R-:W-:Y:S05]  /*2070*/  BSYNC.RECONVERGENT B1 ;  /* 0x0000000000017941 */ /* 0x000fea0003800200 */
.L_x_81:
[----:B------:R-:W-:Y:S05]  /*2080*/  BRA `(.L_x_85) ;  /* 0x0000000000207947 */ /* 0x000fea0003800000 */
.L_x_80:
[----:B------:R-:W-:-:S04]  /*2090*/  LOP3.LUT R0, R0, 0x80000000, R3, 0x48, !PT ;  /* 0x8000000000007812 */ /* 0x000fc800078e4803 */
[----:B------:R-:W-:Y:S01]  /*20a0*/  LOP3.LUT R0, R0, 0x7f800000, RZ, 0xfc, !PT ;  /* 0x7f80000000007812 */ /* 0x000fe200078efcff */
[----:B------:R-:W-:Y:S06]  /*20b0*/  BRA `(.L_x_85) ;  /* 0x0000000000147947 */ /* 0x000fec0003800000 */
.L_x_79:
[----:B------:R-:W-:Y:S01]  /*20c0*/  LOP3.LUT R0, R0, 0x80000000, R3, 0x48, !PT ;  /* 0x8000000000007812 */ /* 0x000fe200078e4803 */
[----:B------:R-:W-:Y:S06]  /*20d0*/  BRA `(.L_x_85) ;  /* 0x00000000000c7947 */ /* 0x000fec0003800000 */
.L_x_78:
[----:B------:R-:W0:Y:S01]  /*20e0*/  MUFU.RSQ R0, -QNAN ;  /* 0xffc0000000007908 */ /* 0x000e220000001400 */
[----:B------:R-:W-:Y:S05]  /*20f0*/  BRA `(.L_x_85) ;  /* 0x0000000000047947 */ /* 0x000fea0003800000 */
.L_x_77:
[----:B------:R-:W-:-:S07]  /*2100*/  FADD.FTZ R0, R3, R0 ;  /* 0x0000000003007221 */ /* 0x000fce0000010000 */
.L_x_85:
[----:B------:R-:W-:Y:S05]  /*2110*/  BSYNC.RECONVERGENT B0 ;  /* 0x0000000000007941 */ /* 0x000fea0003800200 */
.L_x_75:
[----:B------:R-:W-:-:S04]  /*2120*/  HFMA2 R11, -RZ, RZ, 0, 0 ;  /* 0x00000000ff0b7431 */ /* 0x000fc800000001ff */
[----:B0-----:R-:W-:Y:S05]  /*2130*/  RET.REL.NODEC R10 `(_Z2LUPfii) ;  /* 0xffffffdc0ab07950 */ /* 0x001fea0003c3ffff */
.L_x_86:
        /* <DEDUP_REMOVED lines=12> */
.L_x_105:


//--------------------- .text._Z8computeKPfS_S_i  --------------------------
	.section	.text._Z8computeKPfS_S_i,"ax",@progbits
	.align	128
        .global         _Z8computeKPfS_S_i
        .type           _Z8computeKPfS_S_i,@function
        .size           _Z8computeKPfS_S_i,(.L_x_109 - _Z8computeKPfS_S_i)
        .other          _Z8computeKPfS_S_i,@"STO_CUDA_ENTRY STV_DEFAULT"
_Z8computeKPfS_S_i:
.text._Z8computeKPfS_S_i:
[----:B------:R-:W-:Y:S01]  /*0000*/  LDC R1, c[0x0][0x37c] ;  /* 0x0000df00ff017b82 */ /* 0x000fe20000000800 */
[----:B------:R-:W0:Y:S07]  /*0010*/  LDCU UR4, c[0x0][0x360] ;  /* 0x00006c00ff0477ac */ /* 0x000e2e0008000800 */
[----:B------:R-:W1:Y:S01]  /*0020*/  LDC R7, c[0x0][0x398] ;  /* 0x0000e600ff077b82 */ /* 0x000e620000000800 */
[----:B0-----:R-:W0:Y:S01]  /*0030*/  I2F.U32.RP R4, UR4 ;  /* 0x0000000400047d06 */ /* 0x001e220008209000 */
[----:B------:R-:W-:-:S07]  /*0040*/  ISETP.NE.U32.AND P2, PT, RZ, UR4, PT ;  /* 0x00000004ff007c0c */ /* 0x000fce000bf45070 */
[----:B0-----:R-:W0:Y:S02]  /*0050*/  MUFU.RCP R4, R4 ;  /* 0x0000000400047308 */ /* 0x001e240000001000 */
[----:B0-----:R-:W-:-:S06]  /*0060*/  VIADD R2, R4, 0xffffffe ;  /* 0x0ffffffe04027836 */ /* 0x001fcc0000000000 */
[----:B------:R0:W2:Y:S02]  /*0070*/  F2I.FTZ.U32.TRUNC.NTZ R3, R2 ;  /* 0x0000000200037305 */ /* 0x0000a4000021f000 */
[----:B0-----:R-:W-:Y:S02]  /*0080*/  IMAD.MOV.U32 R2, RZ, RZ, RZ ;  /* 0x000000ffff027224 */ /* 0x001fe400078e00ff */
[----:B--2---:R-:W-:-:S04]  /*0090*/  IMAD.MOV R5, RZ, RZ, -R3 ;  /* 0x000000ffff057224 */ /* 0x004fc800078e0a03 */
[----:B------:R-:W-:-:S04]  /*00a0*/  IMAD R5, R5, UR4, RZ ;  /* 0x0000000405057c24 */ /* 0x000fc8000f8e02ff */
[----:B------:R-:W-:-:S06]  /*00b0*/  IMAD.HI.U32 R0, R3, R5, R2 ;  /* 0x0000000503007227 */ /* 0x000fcc00078e0002 */
[----:B-1----:R-:W-:-:S05]  /*00c0*/  IMAD.HI.U32 R0, R0, R7, RZ ;  /* 0x0000000700007227 */ /* 0x002fca00078e00ff */
[----:B------:R-:W-:-:S05]  /*00d0*/  IADD3 R6, PT, PT, -R0, RZ, RZ ;  /* 0x000000ff00067210 */ /* 0x000fca0007ffe1ff */
[----:B------:R-:W-:-:S05]  /*00e0*/  IMAD R3, R6, UR4, R7 ;  /* 0x0000000406037c24 */ /* 0x000fca000f8e0207 */
[----:B------:R-:W-:-:S13]  /*00f0*/  ISETP.GE.U32.AND P0, PT, R3, UR4, PT ;  /* 0x0000000403007c0c */ /* 0x000fda000bf06070 */
[----:B------:R-:W-:Y:S02]  /*0100*/  @P0 VIADD R3, R3, -UR4 ;  /* 0x8000000403030c36 */ /* 0x000fe40008000000 */
[----:B------:R-:W-:-:S03]  /*0110*/  @P0 VIADD R0, R0, 0x1 ;  /* 0x0000000100000836 */ /* 0x000fc60000000000 */
[----:B------:R-:W-:-:S13]  /*0120*/  ISETP.GE.U32.AND P1, PT, R3, UR4, PT ;  /* 0x0000000403007c0c */ /* 0x000fda000bf26070 */
[----:B------:R-:W-:Y:S01]  /*0130*/  @P1 VIADD R0, R0, 0x1 ;  /* 0x0000000100001836 */ /* 0x000fe20000000000 */
[----:B------:R-:W-:-:S04]  /*0140*/  @!P2 LOP3.LUT R0, RZ, UR4, RZ, 0x33, !PT ;  /* 0x00000004ff00ac12 */ /* 0x000fc8000f8e33ff */
[----:B------:R-:W-:-:S04]  /*0150*/  VIMNMX R2, PT, PT, R0, R7, PT ;  /* 0x0000000700027248 */ /* 0x000fc80003fe0100 */
[----:B------:R-:W-:-:S13]  /*0160*/  ISETP.GE.AND P0, PT, R2, 0x1, PT ;  /* 0x000000010200780c */ /* 0x000fda0003f06270 */
[----:B------:R-:W-:Y:S05]  /*0170*/  @!P0 EXIT ;  /* 0x000000000000894d */ /* 0x000fea0003800000 */
[----:B------:R-:W0:Y:S01]  /*0180*/  S2R R3, SR_TID.X ;  /* 0x0000000000037919 */ /* 0x000e220000002100 */
[----:B------:R-:W1:Y:S01]  /*0190*/  LDCU.64 UR10, c[0x0][0x358] ;  /* 0x00006b00ff0a77ac */ /* 0x000e620008000a00 */
[----:B------:R-:W-:-:S05]  /*01a0*/  UMOV UR4, URZ ;  /* 0x000000ff00047c82 */ /* 0x000fca0008000000 */
.L_x_100:
[----:B--2---:R-:W2:Y:S01]  /*01b0*/  LDCU UR5, c[0x0][0x398] ;  /* 0x00007300ff0577ac */ /* 0x004ea20008000800 */
[----:B0-----:R-:W-:Y:S01]  /*01c0*/  IMAD R2, R0, R3, UR4 ;  /* 0x0000000400027e24 */ /* 0x001fe2000f8e0203 */
[----:B------:R-:W-:-:S04]  /*01d0*/  UIADD3 UR4, UPT, UPT, UR4, 0x1, URZ ;  /* 0x0000000104047890 */ /* 0x000fc8000fffe0ff */
[----:B--2---:R-:W-:-:S13]  /*01e0*/  ISETP.GE.AND P0, PT, R2, UR5, PT ;  /* 0x0000000502007c0c */ /* 0x004fda000bf06270 */
[----:B-1----:R-:W-:Y:S05]  /*01f0*/  @P0 EXIT ;  /* 0x000000000000094d */ /* 0x002fea0003800000 */
[----:B------:R-:W0:Y:S01]  /*0200*/  LDC.64 R10, c[0x0][0x380] ;  /* 0x0000e000ff0a7b82 */ /* 0x000e220000000a00 */
[----:B------:R-:W-:Y:S01]  /*0210*/  UISETP.NE.AND UP0, UPT, UR5, 0x1, UPT ;  /* 0x000000010500788c */ /* 0x000fe2000bf05270 */
[----:B------:R-:W-:Y:S01]  /*0220*/  HFMA2 R7, -RZ, RZ, 0, 0 ;  /* 0x00000000ff077431 */ /* 0x000fe200000001ff */
[----:B------:R-:W-:Y:S01]  /*0230*/  ISETP.NE.AND P0, PT, R0, UR4, PT ;  /* 0x0000000400007c0c */ /* 0x000fe2000bf05270 */
[----:B------:R-:W-:-:S04]  /*0240*/  IMAD R4, R2, UR5, RZ ;  /* 0x0000000502047c24 */ /* 0x000fc8000f8e02ff */
[----:B------:R-:W1:Y:S01]  /*0250*/  LDC.64 R8, c[0x0][0x388] ;  /* 0x0000e200ff087b82 */ /* 0x000e620000000a00 */
[----:B0-----:R-:W-:-:S04]  /*0260*/  IMAD.WIDE R10, R2, 0x4, R10 ;  /* 0x00000004020a7825 */ /* 0x001fc800078e020a */
[----:B-1----:R-:W-:Y:S01]  /*0270*/  IMAD.WIDE R8, R2, 0x4, R8 ;  /* 0x0000000402087825 */ /* 0x002fe200078e0208 */
[----:B------:R-:W-:Y:S06]  /*0280*/  BRA.U !UP0, `(.L_x_87) ;  /* 0x0000001108c07547 */ /* 0x000fec000b800000 */
[----:B------:R-:W0:Y:S01]  /*0290*/  LDC.64 R20, c[0x0][0x388] ;  /* 0x0000e200ff147b82 */ /* 0x000e220000000a00 */
[----:B------:R-:W2:Y:S04]  /*02a0*/  LDG.E R6, desc[UR10][R8.64] ;  /* 0x0000000a08067981 */ /* 0x000ea8000c1e1900 */
[----:B------:R-:W3:Y:S03]  /*02b0*/  LDG.E R5, desc[UR10][R10.64] ;  /* 0x0000000a0a057981 */ /* 0x000ee6000c1e1900 */
[----:B------:R-:W1:Y:S01]  /*02c0*/  LDC.64 R12, c[0x0][0x380] ;  /* 0x0000e000ff0c7b82 */ /* 0x000e620000000a00 */
[----:B------:R-:W-:Y:S01]  /*02d0*/  IMAD.MOV.U32 R7, RZ, RZ, 0x3ff71547 ;  /* 0x3ff71547ff077424 */ /* 0x000fe200078e00ff */
[----:B------:R-:W-:Y:S01]  /*02e0*/  UMOV UR16, 0xfefa39ef ;  /* 0xfefa39ef00107882 */ /* 0x000fe20000000000 */
        /* <DEDUP_REMOVED lines=13> */
[----:B0-----:R-:W2:Y:S01]  /*03c0*/  LDG.E R21, desc[UR10][R20.64] ;  /* 0x0000000a14157981 */ /* 0x001ea2000c1e1900 */
[----:B------:R-:W-:Y:S01]  /*03d0*/  UMOV UR30, 0x11122322 ;  /* 0x11122322001e7882 */ /* 0x000fe20000000000 */
[----:B------:R-:W-:Y:S01]  /*03e0*/  UMOV UR31, 0x3f811111 ;  /* 0x3f811111001f7882 */ /* 0x000fe20000000000 */
[----:B------:R-:W-:Y:S01]  /*03f0*/  UMOV UR32, 0x555502a1 ;  /* 0x555502a100207882 */ /* 0x000fe20000000000 */
[----:B------:R-:W-:Y:S01]  /*0400*/  UMOV UR33, 0x3fa55555 ;  /* 0x3fa5555500217882 */ /* 0x000fe20000000000 */
[----:B------:R-:W-:Y:S01]  /*0410*/  UMOV UR34, 0x55555511 ;  /* 0x5555551100227882 */ /* 0x000fe20000000000 */
[----:B------:R-:W-:Y:S01]  /*0420*/  UMOV UR35, 0x3fc55555 ;  /* 0x3fc5555500237882 */ /* 0x000fe20000000000 */
[----:B------:R-:W-:Y:S01]  /*0430*/  UMOV UR36, 0xb ;  /* 0x0000000b00247882 */ /* 0x000fe20000000000 */
[----:B-1----:R-:W3:Y:S01]  /*0440*/  LDG.E R12, desc[UR10][R12.64] ;  /* 0x0000000a0c0c7981 */ /* 0x002ee2000c1e1900 */
[----:B------:R-:W-:Y:S01]  /*0450*/  UMOV UR37, 0x3fe00000 ;  /* 0x3fe0000000257882 */ /* 0x000fe20000000000 */
[----:B------:R-:W0:Y:S01]  /*0460*/  LDCU.128 UR12, c[0x0][0x380] ;  /* 0x00007000ff0c77ac */ /* 0x000e220008000c00 */
[----:B------:R-:W-:Y:S01]  /*0470*/  BSSY.RECONVERGENT B0, `(.L_x_88) ;  /* 0x000002d000007945 */ /* 0x000fe20003800200 */
[----:B0-----:R-:W-:-:S02]  /*0480*/  UIADD3 UR8, UP0, UPT, UR14, 0x4, URZ ;  /* 0x000000040e087890 */ /* 0x001fc4000ff1e0ff */
[----:B------:R-:W-:Y:S02]  /*0490*/  UIADD3 UR6, UP1, UPT, UR12, 0x4, URZ ;  /* 0x000000040c067890 */ /* 0x000fe4000ff3e0ff */
[----:B------:R-:W-:Y:S02]  /*04a0*/  UIADD3.X UR9, UPT, UPT, URZ, UR15, URZ, UP0, !UPT ;  /* 0x0000000fff097290 */ /* 0x000fe400087fe4ff */
[----:B------:R-:W-:Y:S01]  /*04b0*/  UIADD3.X UR7, UPT, UPT, URZ, UR13, URZ, UP1, !UPT ;  /* 0x0000000dff077290 */ /* 0x000fe20008ffe4ff */
[----:B--2---:R-:W-:-:S04]  /*04c0*/  FADD R6, R6, -R21 ;  /* 0x8000001506067221 */ /* 0x004fc80000000000 */
[----:B------:R-:W-:Y:S01]  /*04d0*/  FMUL R6, R6, R6 ;  /* 0x0000000606067220 */ /* 0x000fe20000400000 */
[----:B---3--:R-:W-:-:S04]  /*04e0*/  FADD R5, R5, -R12 ;  /* 0x8000000c05057221 */ /* 0x008fc80000000000 */
[----:B------:R-:W-:-:S04]  /*04f0*/  FFMA R5, R5, R5, R6 ;  /* 0x0000000505057223 */ /* 0x000fc80000000006 */
[----:B------:R-:W0:Y:S01]  /*0500*/  F2F.F64.F32 R14, R5 ;  /* 0x00000005000e7310 */ /* 0x000e220000201800 */
[----:B------:R-:W-:-:S06]  /*0510*/  IMAD.MOV.U32 R6, RZ, RZ, 0x652b82fe ;  /* 0x652b82feff067424 */ /* 0x000fcc00078e00ff */
[----:B0-----:R-:W-:-:S08]  /*0520*/  DFMA R16, R14, -R6, 6.75539944105574400000e+15 ;  /* 0x433800000e10742b */ /* 0x001fd00000000806 */
[----:B------:R-:W-:-:S08]  /*0530*/  DADD R18, R16, -6.75539944105574400000e+15 ;  /* 0xc338000010127429 */ /* 0x000fd00000000000 */
[----:B------:R-:W-:-:S08]  /*0540*/  DFMA R12, R18, -UR16, -R14 ;  /* 0x80000010120c7c2b */ /* 0x000fd0000800080e */
[----:B------:R-:W-:Y:S01]  /*0550*/  DFMA R18, R18, -UR18, R12 ;  /* 0x8000001212127c2b */ /* 0x000fe2000800000c */
[----:B------:R-:W-:Y:S01]  /*0560*/  IMAD.MOV.U32 R12, RZ, RZ, -0x35dec16 ;  /* 0xfca213eaff0c7424 */ /* 0x000fe200078e00ff */
[----:B------:R-:W-:-:S06]  /*0570*/  MOV R13, 0x3e928af3 ;  /* 0x3e928af3000d7802 */ /* 0x000fcc0000000f00 */
[----:B------:R-:W-:-:S08]  /*0580*/  DFMA R20, R18, UR20, R12 ;  /* 0x0000001412147c2b */ /* 0x000fd0000800000c */
[----:B------:R-:W-:-:S08]  /*0590*/  DFMA R20, R18, R20, UR22 ;  /* 0x0000001612147e2b */ /* 0x000fd00008000014 */
[----:B------:R-:W-:-:S08]  /*05a0*/  DFMA R20, R18, R20, UR24 ;  /* 0x0000001812147e2b */ /* 0x000fd00008000014 */
[----:B------:R-:W-:-:S08]  /*05b0*/  DFMA R20, R18, R20, UR26 ;  /* 0x0000001a12147e2b */ /* 0x000fd00008000014 */
[----:B------:R-:W-:-:S08]  /*05c0*/  DFMA R20, R18, R20, UR28 ;  /* 0x0000001c12147e2b */ /* 0x000fd00008000014 */
[----:B------:R-:W-:-:S08]  /*05d0*/  DFMA R20, R18, R20, UR30 ;  /* 0x0000001e12147e2b */ /* 0x000fd00008000014 */
[----:B------:R-:W-:-:S08]  /*05e0*/  DFMA R20, R18, R20, UR32 ;  /* 0x0000002012147e2b */ /* 0x000fd00008000014 */
[----:B------:R-:W-:Y:S02]  /*05f0*/  DFMA R20, R18, R20, UR34 ;  /* 0x0000002212147e2b */ /* 0x000fe40008000014 */
[----:B------:R-:W-:-:S06]  /*0600*/  DADD R22, -RZ, -R14 ;  /* 0x00000000ff167229 */ /* 0x000fcc000000090e */
[----:B------:R-:W-:-:S04]  /*0610*/  DFMA R20, R18, R20, UR36 ;  /* 0x0000002412147e2b */ /* 0x000fc80008000014 */
[----:B------:R-:W-:-:S04]  /*0620*/  FSETP.GEU.AND P1, PT, |R23|, 4.1917929649353027344, PT ;  /* 0x4086232b1700780b */ /* 0x000fc80003f2e200 */
[----:B------:R-:W-:-:S08]  /*0630*/  DFMA R20, R18, R20, 1 ;  /* 0x3ff000001214742b */ /* 0x000fd00000000014 */
[----:B------:R-:W-:-:S10]  /*0640*/  DFMA R18, R18, R20, 1 ;  /* 0x3ff000001212742b */ /* 0x000fd40000000014 */
[----:B------:R-:W-:Y:S02]  /*0650*/  IMAD R21, R16, 0x100000, R19 ;  /* 0x0010000010157824 */ /* 0x000fe400078e0213 */
[----:B------:R-:W-:Y:S01]  /*0660*/  IMAD.MOV.U32 R20, RZ, RZ, R18 ;  /* 0x000000ffff147224 */ /* 0x000fe200078e0012 */
[----:B------:R-:W-:Y:S06]  /*0670*/  @!P1 BRA `(.L_x_89) ;  /* 0x0000000000309947 */ /* 0x000fec0003800000 */
[----:B------:R-:W-:Y:S01]  /*0680*/  FSETP.GEU.AND P2, PT, |R23|, 4.2275390625, PT ;  /* 0x408748001700780b */ /* 0x000fe20003f4e200 */
[----:B------:R-:W-:Y:S01]  /*0690*/  DADD R14, -R14, +INF ;  /* 0x7ff000000e0e7429 */ /* 0x000fe20000000100 */
[----:B------:R-:W-:-:S09]  /*06a0*/  FSETP.GT.AND P1, PT, R5, RZ, PT ;  /* 0x000000ff0500720b */ /* 0x000fd20003f24000 */
[----:B------:R-:W-:Y:S02]  /*06b0*/  FSEL R20, R14, RZ, !P1 ;  /* 0x000000ff0e147208 */ /* 0x000fe40004800000 */
[----:B------:R-:W-:Y:S01]  /*06c0*/  @!P2 LEA.HI R17, R16, R16, RZ, 0x1 ;  /* 0x000000101011a211 */ /* 0x000fe200078f08ff */
[----:B------:R-:W-:Y:S01]  /*06d0*/  @!P2 IMAD.MOV.U32 R14, RZ, RZ, RZ ;  /* 0x000000ffff0ea224 */ /* 0x000fe200078e00ff */
[----:B------:R-:W-:Y:S02]  /*06e0*/  FSEL R21, R15, RZ, !P1 ;  /* 0x000000ff0f157208 */ /* 0x000fe40004800000 */
[----:B------:R-:W-:-:S04]  /*06f0*/  @!P2 SHF.R.S32.HI R17, RZ, 0x1, R17 ;  /* 0x00000001ff11a819 */ /* 0x000fc80000011411 */
[----:B------:R-:W-:Y:S01]  /*0700*/  @!P2 LEA R19, R17, R19, 0x14 ;  /* 0x000000131113a211 */ /* 0x000fe200078ea0ff */
[----:B------:R-:W-:-:S05]  /*0710*/  @!P2 IMAD.IADD R16, R16, 0x1, -R17 ;  /* 0x000000011010a824 */ /* 0x000fca00078e0a11 */
[----:B------:R-:W-:-:S06]  /*0720*/  @!P2 LEA R15, R16, 0x3ff00000, 0x14 ;  /* 0x3ff00000100fa811 */ /* 0x000fcc00078ea0ff */
[----:B------:R-:W-:-:S11]  /*0730*/  @!P2 DMUL R20, R18, R14 ;  /* 0x0000000e1214a228 */ /* 0x000fd60000000000 */
.L_x_89:
[----:B------:R-:W-:Y:S05]  /*0740*/  BSYNC.RECONVERGENT B0 ;  /* 0x0000000000007941 */ /* 0x000fea0003800200 */
.L_x_88:
[----:B------:R-:W0:Y:S01]  /*0750*/  F2F.F32.F64 R25, R20 ;  /* 0x0000001400197310 */ /* 0x000e220000301000 */
[----:B------:R-:W1:Y:S01]  /*0760*/  LDC.64 R16, c[0x0][0x390] ;  /* 0x0000e400ff107b82 */ /* 0x000e620000000a00 */
[----:B------:R-:W-:Y:S01]  /*0770*/  ISETP.NE.AND P1, PT, R2, RZ, PT ;  /* 0x000000ff0200720c */ /* 0x000fe20003f25270 */
[----:B------:R-:W-:Y:S01]  /*0780*/  UMOV UR12, 0x47ae147b ;  /* 0x47ae147b000c7882 */ /* 0x000fe20000000000 */
[----:B------:R-:W-:Y:S01]  /*0790*/  UMOV UR13, 0x3f847ae1 ;  /* 0x3f847ae1000d7882 */ /* 0x000fe20000000000 */
[----:B------:R-:W-:Y:S01]  /*07a0*/  IMAD.U32 R19, RZ, RZ, UR9 ;  /* 0x00000009ff137e24 */ /* 0x000fe2000f8e00ff */
[----:B------:R-:W-:Y:S01]  /*07b0*/  MOV R22, UR6 ;  /* 0x0000000600167c02 */ /* 0x000fe20008000f00 */
[----:B------:R-:W-:Y:S02]  /*07c0*/  IMAD.U32 R18, RZ, RZ, UR8 ;  /* 0x00000008ff127e24 */ /* 0x000fe4000f8e00ff */
[----:B------:R-:W-:Y:S01]  /*07d0*/  IMAD.U32 R23, RZ, RZ, UR7 ;  /* 0x00000007ff177e24 */ /* 0x000fe2000f8e00ff */
[----:B0-----:R-:W0:Y:S01]  /*07e0*/  F2F.F64.F32 R14, R25 ;  /* 0x00000019000e7310 */ /* 0x001e220000201800 */
[----:B-1----:R-:W-:Y:S01]  /*07f0*/  IMAD.WIDE R16, R4, 0x4, R16 ;  /* 0x0000000404107825 */ /* 0x002fe200078e0210 */
[----:B0-----:R-:W-:-:S06]  /*0800*/  DADD R14, R14, UR12 ;  /* 0x0000000c0e0e7e29 */ /* 0x001fcc0008000000 */
[----:B------:R-:W0:Y:S02]  /*0810*/  @!P1 F2F.F32.F64 R25, R14 ;  /* 0x0000000e00199310 */ /* 0x000e240000301000 */
[----:B0-----:R0:W-:Y:S04]  /*0820*/  STG.E desc[UR10][R16.64], R25 ;  /* 0x0000001910007986 */ /* 0x0011e8000c10190a */
[----:B------:R-:W2:Y:S04]  /*0830*/  LDG.E R19, desc[UR10][R18.64] ;  /* 0x0000000a12137981 */ /* 0x000ea8000c1e1900 */
[----:B------:R-:W2:Y:S04]  /*0840*/  LDG.E R20, desc[UR10][R8.64] ;  /* 0x0000000a08147981 */ /* 0x000ea8000c1e1900 */
[----:B------:R-:W3:Y:S04]  /*0850*/  LDG.E R22, desc[UR10][R22.64] ;  /* 0x0000000a16167981 */ /* 0x000ee8000c1e1900 */
[----:B------:R-:W3:Y:S01]  /*0860*/  LDG.E R5, desc[UR10][R10.64] ;  /* 0x0000000a0a057981 */ /* 0x000ee2000c1e1900 */
[----:B------:R-:W-:Y:S01]  /*0870*/  BSSY.RECONVERGENT B0, `(.L_x_90) ;  /* 0x0000027000007945 */ /* 0x000fe20003800200 */
[----:B--2---:R-:W-:-:S04]  /*0880*/  FADD R20, R20, -R19 ;  /* 0x8000001314147221 */ /* 0x004fc80000000000 */
[----:B------:R-:W-:Y:S01]  /*0890*/  FMUL R20, R20, R20 ;  /* 0x0000001414147220 */ /* 0x000fe20000400000 */
[----:B---3--:R-:W-:-:S04]  /*08a0*/  FADD R5, R5, -R22 ;  /* 0x8000001605057221 */ /* 0x008fc80000000000 */
[----:B------:R-:W-:-:S04]  /*08b0*/  FFMA R5, R5, R5, R20 ;  /* 0x0000000505057223 */ /* 0x000fc80000000014 */
[----:B------:R-:W1:Y:S02]  /*08c0*/  F2F.F64.F32 R14, R5 ;  /* 0x00000005000e7310 */ /* 0x000e640000201800 */
[----:B-1----:R-:W-:-:S08]  /*08d0*/  DFMA R6, R14, -R6, 6.75539944105574400000e+15 ;  /* 0x433800000e06742b */ /* 0x002fd00000000806 */
[----:B0-----:R-:W-:-:S08]  /*08e0*/  DADD R16, R6, -6.75539944105574400000e+15 ;  /* 0xc338000006107429 */ /* 0x001fd00000000000 */
[----:B------:R-:W-:-:S08]  /*08f0*/  DFMA R18, R16, -UR16, -R14 ;  /* 0x8000001010127c2b */ /* 0x000fd0000800080e */
[----:B------:R-:W-:Y:S02]  /*0900*/  DFMA R16, R16, -UR18, R18 ;  /* 0x8000001210107c2b */ /* 0x000fe40008000012 */
[----:B------:R-:W-:-:S06]  /*0910*/  DADD R18, -RZ, -R14 ;  /* 0x00000000ff127229 */ /* 0x000fcc000000090e */
[----:B------:R-:W-:-:S04]  /*0920*/  DFMA R12, R16, UR20, R12 ;  /* 0x00000014100c7c2b */ /* 0x000fc8000800000c */
[----:B------:R-:W-:-:S04]  /*0930*/  FSETP.GEU.AND P1, PT, |R19|, 4.1917929649353027344, PT ;  /* 0x4086232b1300780b */ /* 0x000fc80003f2e200 */
[----:B------:R-:W-:-:S08]  /*0940*/  DFMA R12, R16, R12, UR22 ;  /* 0x00000016100c7e2b */ /* 0x000fd0000800000c */
[----:B------:R-:W-:-:S08]  /*0950*/  DFMA R12, R16, R12, UR24 ;  /* 0x00000018100c7e2b */ /* 0x000fd0000800000c */
[----:B------:R-:W-:-:S08]  /*0960*/  DFMA R12, R16, R12, UR26 ;  /* 0x0000001a100c7e2b */ /* 0x000fd0000800000c */
[----:B------:R-:W-:-:S08]  /*0970*/  DFMA R12, R16, R12, UR28 ;  /* 0x0000001c100c7e2b */ /* 0x000fd0000800000c */
[----:B------:R-:W-:-:S08]  /*0980*/  DFMA R12, R16, R12, UR30 ;  /* 0x0000001e100c7e2b */ /* 0x000fd0000800000c */
[----:B------:R-:W-:-:S08]  /*0990*/  DFMA R12, R16, R12, UR32 ;  /* 0x00000020100c7e2b */ /* 0x000fd0000800000c */
[----:B------:R-:W-:-:S08]  /*09a0*/  DFMA R12, R16, R12, UR34 ;  /* 0x00000022100c7e2b */ /* 0x000fd0000800000c */
[----:B------:R-:W-:-:S08]  /*09b0*/  DFMA R12, R16, R12, UR36 ;  /* 0x00000024100c7e2b */ /* 0x000fd0000800000c */
        /* <DEDUP_REMOVED lines=9> */
[----:B------:R-:W-:Y:S02]  /*0a50*/  @!P2 LEA.HI R7, R6, R6, RZ, 0x1 ;  /* 0x000000060607a211 */ /* 0x000fe400078f08ff */
[----:B------:R-:W-:Y:S01]  /*0a60*/  FSEL R12, R14, RZ, !P1 ;  /* 0x000000ff0e0c7208 */ /* 0x000fe20004800000 */
[----:B------:R-:W-:Y:S01]  /*0a70*/  @!P2 IMAD.MOV.U32 R14, RZ, RZ, RZ ;  /* 0x000000ffff0ea224 */ /* 0x000fe200078e00ff */
[----:B------:R-:W-:-:S04]  /*0a80*/  @!P2 SHF.R.S32.HI R7, RZ, 0x1, R7 ;  /* 0x00000001ff07a819 */ /* 0x000fc80000011407 */
[----:B------:R-:W-:Y:S01]  /*0a90*/  @!P2 IADD3 R6, PT, PT, R6, -R7, RZ ;  /* 0x800000070606a210 */ /* 0x000fe20007ffe0ff */
[----:B------:R-:W-:-:S03]  /*0aa0*/  @!P2 IMAD R7, R7, 0x100000, R17 ;  /* 0x001000000707a824 */ /* 0x000fc600078e0211 */
[----:B------:R-:W-:Y:S01]  /*0ab0*/  @!P2 LEA R15, R6, 0x3ff00000, 0x14 ;  /* 0x3ff00000060fa811 */ /* 0x000fe200078ea0ff */
[----:B------:R-:W-:-:S06]  /*0ac0*/  @!P2 IMAD.MOV.U32 R6, RZ, RZ, R16 ;  /* 0x000000ffff06a224 */ /* 0x000fcc00078e0010 */
[----:B------:R-:W-:-:S11]  /*0ad0*/  @!P2 DMUL R12, R6, R14 ;  /* 0x0000000e060ca228 */ /* 0x000fd60000000000 */
.L_x_91:
[----:B------:R-:W-:Y:S05]  /*0ae0*/  BSYNC.RECONVERGENT B0 ;  /* 0x0000000000007941 */ /* 0x000fea0003800200 */
.L_x_90:
[----:B------:R-:W0:Y:S01]  /*0af0*/  F2F.F32.F64 R17, R12 ;  /* 0x0000000c00117310 */ /* 0x000e220000301000 */
[----:B------:R-:W-:Y:S01]  /*0b00*/  ISETP.NE.AND P1, PT, R2, 0x1, PT ;  /* 0x000000010200780c */ /* 0x000fe20003f25270 */
[----:B------:R-:W1:Y:S01]  /*0b10*/  LDCU.64 UR14, c[0x0][0x390] ;  /* 0x00007200ff0e77ac */ /* 0x000e620008000a00 */
[----:B------:R-:W-:Y:S01]  /*0b20*/  SHF.R.S32.HI R5, RZ, 0x1f, R4 ;  /* 0x0000001fff057819 */ /* 0x000fe20000011404 */
[----:B------:R-:W-:Y:S02]  /*0b30*/  UIADD3 UR8, UP0, UPT, UR8, 0x8, URZ ;  /* 0x0000000808087890 */ /* 0x000fe4000ff1e0ff */
[----:B------:R-:W-:Y:S02]  /*0b40*/  ULOP3.LUT UR5, UR5, 0x7ffffffe, URZ, 0xc0, !UPT ;  /* 0x7ffffffe05057892 */ /* 0x000fe4000f8ec0ff */
[----:B------:R-:W-:Y:S02]  /*0b50*/  UIADD3.X UR9, UPT, UPT, URZ, UR9, URZ, UP0, !UPT ;  /* 0x00000009ff097290 */ /* 0x000fe400087fe4ff */
[----:B------:R-:W-:-:S02]  /*0b60*/  UISETP.NE.AND UP0, UPT, UR5, 0x2, UPT ;  /* 0x000000020500788c */ /* 0x000fc4000bf05270 */
[----:B------:R-:W-:Y:S01]  /*0b70*/  UIADD3 UR6, UP1, UPT, UR6, 0x8, URZ ;  /* 0x0000000806067890 */ /* 0x000fe2000ff3e0ff */
[----:B0-----:R-:W0:Y:S03]  /*0b80*/  F2F.F64.F32 R6, R17 ;  /* 0x0000001100067310 */ /* 0x001e260000201800 */
[----:B------:R-:W-:Y:S01]  /*0b90*/  UIADD3.X UR7, UPT, UPT, URZ, UR7, URZ, UP1, !UPT ;  /* 0x00000007ff077290 */ /* 0x000fe20008ffe4ff */
[----:B0-----:R-:W-:-:S06]  /*0ba0*/  DADD R6, R6, UR12 ;  /* 0x0000000c06067e29 */ /* 0x001fcc0008000000 */
[----:B------:R0:W2:Y:S01]  /*0bb0*/  @!P1 F2F.F32.F64 R17, R6 ;  /* 0x0000000600119310 */ /* 0x0000a20000301000 */
[----:B-1----:R-:W-:-:S04]  /*0bc0*/  LEA R14, P1, R4, UR14, 0x2 ;  /* 0x0000000e040e7c11 */ /* 0x002fc8000f8210ff */
[----:B------:R-:W-:Y:S02]  /*0bd0*/  LEA.HI.X R15, R4, UR15, R5, 0x2, P1 ;  /* 0x0000000f040f7c11 */ /* 0x000fe400088f1405 */
[----:B0-----:R-:W-:-:S03]  /*0be0*/  MOV R7, UR5 ;  /* 0x0000000500077c02 */ /* 0x001fc60008000f00 */
[----:B--2---:R0:W-:Y:S01]  /*0bf0*/  STG.E desc[UR10][R14.64+0x4], R17 ;  /* 0x000004110e007986 */ /* 0x0041e2000c10190a */
[----:B------:R-:W-:Y:S05]  /*0c00*/  BRA.U !UP0, `(.L_x_87) ;  /* 0x0000000908607547 */ /* 0x000fea000b800000 */
[----:B------:R-:W-:Y:S01]  /*0c10*/  IADD3 R6, PT, PT, -R2, 0x2, RZ ;  /* 0x0000000202067810 */ /* 0x000fe20007ffe1ff */
[----:B------:R-:W-:Y:S01]  /*0c20*/  VIADD R7, R4, 0x2 ;  /* 0x0000000204077836 */ /* 0x000fe20000000000 */
[----:B------:R-:W-:Y:S01]  /*0c30*/  MOV R12, UR8 ;  /* 0x00000008000c7c02 */ /* 0x000fe20008000f00 */
[----:B------:R-:W-:Y:S01]  /*0c40*/  IMAD.MOV.U32 R30, RZ, RZ, 0x2 ;  /* 0x00000002ff1e7424 */ /* 0x000fe200078e00ff */
[----:B0-----:R-:W-:Y:S01]  /*0c50*/  MOV R15, UR7 ;  /* 0x00000007000f7c02 */ /* 0x001fe20008000f00 */
[----:B------:R-:W-:Y:S01]  /*0c60*/  IMAD.U32 R13, RZ, RZ, UR9 ;  /* 0x00000009ff0d7e24 */ /* 0x000fe2000f8e00ff */
[----:B------:R-:W0:Y:S01]  /*0c70*/  LDCU.64 UR32, c[0x0][0x390] ;  /* 0x00007200ff2077ac */ /* 0x000e220008000a00 */
[----:B------:R-:W-:-:S07]  /*0c80*/  IMAD.U32 R14, RZ, RZ, UR6 ;  /* 0x00000006ff0e7e24 */ /* 0x000fce000f8e00ff */
.L_x_96:
[----:B-1----:R-:W2:Y:S04]  /*0c90*/  LDG.E R18, desc[UR10][R8.64] ;  /* 0x0000000a08127981 */ /* 0x002ea8000c1e1900 */
[----:B------:R-:W2:Y:S04]  /*0ca0*/  LDG.E R19, desc[UR10][R12.64+-0x4] ;  /* 0xfffffc0a0c137981 */ /* 0x000ea8000c1e1900 */
[----:B------:R-:W3:Y:S04]  /*0cb0*/  LDG.E R16, desc[UR10][R10.64] ;  /* 0x0000000a0a107981 */ /* 0x000ee8000c1e1900 */
[----:B------:R-:W3:Y:S01]  /*0cc0*/  LDG.E R17, desc[UR10][R14.64+-0x4] ;  /* 0xfffffc0a0e117981 */ /* 0x000ee2000c1e1900 */
        /* <DEDUP_REMOVED lines=22> */
[----:B------:R-:W-:Y:S01]  /*0e30*/  BSSY.RECONVERGENT B0, `(.L_x_92) ;  /* 0x000002a000007945 */ /* 0x000fe20003800200 */
[----:B--2---:R-:W-:Y:S01]  /*0e40*/  FADD R18, R18, -R19 ;  /* 0x8000001312127221 */ /* 0x004fe20000000000 */
[----:B------:R-:W-:-:S03]  /*0e50*/  IMAD.MOV.U32 R19, RZ, RZ, 0x3ff71547 ;  /* 0x3ff71547ff137424 */ /* 0x000fc600078e00ff */
[----:B------:R-:W-:Y:S01]  /*0e60*/  FMUL R31, R18, R18 ;  /* 0x00000012121f7220 */ /* 0x000fe20000400000 */
[----:B------:R-:W-:Y:S02]  /*0e70*/  IMAD.MOV.U32 R18, RZ, RZ, 0x652b82fe ;  /* 0x652b82feff127424 */ /* 0x000fe400078e00ff */
[----:B---3--:R-:W-:-:S04]  /*0e80*/  FADD R16, R16, -R17 ;  /* 0x8000001110107221 */ /* 0x008fc80000000000 */
[----:B------:R-:W-:-:S04]  /*0e90*/  FFMA R31, R16, R16, R31 ;  /* 0x00000010101f7223 */ /* 0x000fc8000000001f */
[----:B------:R-:W1:Y:S02]  /*0ea0*/  F2F.F64.F32 R16, R31 ;  /* 0x0000001f00107310 */ /* 0x000e640000201800 */
[----:B-1----:R-:W-:Y:S02]  /*0eb0*/  DFMA R20, R16, -R18, 6.75539944105574400000e+15 ;  /* 0x433800001014742b */ /* 0x002fe40000000812 */
[----:B------:R-:W-:-:S06]  /*0ec0*/  DADD R28, -RZ, -R16 ;  /* 0x00000000ff1c7229 */ /* 0x000fcc0000000910 */
[----:B------:R-:W-:-:S04]  /*0ed0*/  DADD R24, R20, -6.75539944105574400000e+15 ;  /* 0xc338000014187429 */ /* 0x000fc80000000000 */
[----:B------:R-:W-:-:S04]  /*0ee0*/  FSETP.GEU.AND P1, PT, |R29|, 4.1917929649353027344, PT ;  /* 0x4086232b1d00780b */ /* 0x000fc80003f2e200 */
[----:B------:R-:W-:-:S08]  /*0ef0*/  DFMA R22, R24, -UR6, -R16 ;  /* 0x8000000618167c2b */ /* 0x000fd00008000810 */
[----:B------:R-:W-:Y:S01]  /*0f00*/  DFMA R24, R24, -UR8, R22 ;  /* 0x8000000818187c2b */ /* 0x000fe20008000016 */
[----:B------:R-:W-:Y:S01]  /*0f10*/  MOV R22, 0xfca213ea ;  /* 0xfca213ea00167802 */ /* 0x000fe20000000f00 */
[----:B------:R-:W-:-:S06]  /*0f20*/  IMAD.MOV.U32 R23, RZ, RZ, 0x3e928af3 ;  /* 0x3e928af3ff177424 */ /* 0x000fcc00078e00ff */
[----:B------:R-:W-:-:S08]  /*0f30*/  DFMA R26, R24, UR12, R22 ;  /* 0x0000000c181a7c2b */ /* 0x000fd00008000016 */
        /* <DEDUP_REMOVED lines=10> */
[----:B------:R-:W-:Y:S01]  /*0fe0*/  IMAD R25, R20, 0x100000, R27 ;  /* 0x0010000014197824 */ /* 0x000fe200078e021b */
[----:B------:R-:W-:Y:S01]  /*0ff0*/  MOV R24, R26 ;  /* 0x0000001a00187202 */ /* 0x000fe20000000f00 */
[----:B------:R-:W-:Y:S06]  /*1000*/  @!P1 BRA `(.L_x_93) ;  /* 0x0000000000309947 */ /* 0x000fec0003800000 */
[----:B------:R-:W-:Y:S01]  /*1010*/  FSETP.GEU.AND P2, PT, |R29|, 4.2275390625, PT ;  /* 0x408748001d00780b */ /* 0x000fe20003f4e200 */
[----:B------:R-:W-:Y:S01]  /*1020*/  DADD R16, -R16, +INF ;  /* 0x7ff0000010107429 */ /* 0x000fe20000000100 */
[----:B------:R-:W-:-:S09]  /*1030*/  FSETP.GT.AND P1, PT, R31, RZ, PT ;  /* 0x000000ff1f00720b */ /* 0x000fd20003f24000 */
[----:B------:R-:W-:Y:S02]  /*1040*/  FSEL R24, R16, RZ, !P1 ;  /* 0x000000ff10187208 */ /* 0x000fe40004800000 */
[----:B------:R-:W-:Y:S02]  /*1050*/  @!P2 LEA.HI R21, R20, R20, RZ, 0x1 ;  /* 0x000000141415a211 */ /* 0x000fe400078f08ff */
[----:B------:R-:W-:Y:S02]  /*1060*/  FSEL R25, R17, RZ, !P1 ;  /* 0x000000ff11197208 */ /* 0x000fe40004800000 */
[----:B------:R-:W-:Y:S02]  /*1070*/  @!P2 SHF.R.S32.HI R21, RZ, 0x1, R21 ;  /* 0x00000001ff15a819 */ /* 0x000fe40000011415 */
[----:B------:R-:W-:-:S03]  /*1080*/  @!P2 MOV R16, RZ ;  /* 0x000000ff0010a202 */ /* 0x000fc60000000f00 */
[----:B------:R-:W-:Y:S02]  /*1090*/  @!P2 IMAD.IADD R20, R20, 0x1, -R21 ;  /* 0x000000011414a824 */ /* 0x000fe400078e0a15 */
[----:B------:R-:W-:-:S03]  /*10a0*/  @!P2 IMAD R27, R21, 0x100000, R27 ;  /* 0x00100000151ba824 */ /* 0x000fc600078e021b */
[----:B------:R-:W-:-:S06]  /*10b0*/  @!P2 LEA R17, R20, 0x3ff00000, 0x14 ;  /* 0x3ff000001411a811 */ /* 0x000fcc00078ea0ff */
[----:B------:R-:W-:-:S11]  /*10c0*/  @!P2 DMUL R24, R26, R16 ;  /* 0x000000101a18a228 */ /* 0x000fd60000000000 */
.L_x_93:
[----:B0-----:R-:W-:Y:S05]  /*10d0*/  BSYNC.RECONVERGENT B0 ;  /* 0x0000000000007941 */ /* 0x001fea0003800200 */
.L_x_92:
[----:B------:R-:W0:Y:S01]  /*10e0*/  F2F.F32.F64 R27, R24 ;  /* 0x00000018001b7310 */ /* 0x000e220000301000 */
[----:B------:R-:W1:Y:S01]  /*10f0*/  LDC.64 R20, c[0x0][0x390] ;  /* 0x0000e400ff147b82 */ /* 0x000e620000000a00 */
[----:B------:R-:W-:Y:S01]  /*1100*/  ISETP.NE.AND P1, PT, R6, RZ, PT ;  /* 0x000000ff0600720c */ /* 0x000fe20003f25270 */
[----:B------:R-:W-:Y:S01]  /*1110*/  UMOV UR30, 0x47ae147b ;  /* 0x47ae147b001e7882 */ /* 0x000fe20000000000 */
[----:B------:R-:W-:-:S04]  /*1120*/  UMOV UR31, 0x3f847ae1 ;  /* 0x3f847ae1001f7882 */ /* 0x000fc80000000000 */
        /* <DEDUP_REMOVED lines=10> */
[----:B--2---:R-:W-:Y:S01]  /*11d0*/  FADD R26, R26, -R29 ;  /* 0x8000001d1a1a7221 */ /* 0x004fe20000000000 */
[----:B---3--:R-:W-:-:S03]  /*11e0*/  FADD R24, R24, -R25 ;  /* 0x8000001918187221 */ /* 0x008fc60000000000 */
[----:B------:R-:W-:-:S04]  /*11f0*/  FMUL R25, R26, R26 ;  /* 0x0000001a1a197220 */ /* 0x000fc80000400000 */
[----:B------:R-:W-:-:S04]  /*1200*/  FFMA R24, R24, R24, R25 ;  /* 0x0000001818187223 */ /* 0x000fc80000000019 */
[----:B------:R-:W1:Y:S02]  /*1210*/  F2F.F64.F32 R16, R24 ;  /* 0x0000001800107310 */ /* 0x000e640000201800 */
[----:B-1----:R-:W-:-:S08]  /*1220*/  DFMA R18, R16, -R18, 6.75539944105574400000e+15 ;  /* 0x433800001012742b */ /* 0x002fd00000000812 */
[----:B0-----:R-:W-:-:S08]  /*1230*/  DADD R20, R18, -6.75539944105574400000e+15 ;  /* 0xc338000012147429 */ /* 0x001fd00000000000 */
[----:B------:R-:W-:-:S08]  /*1240*/  DFMA R26, R20, -UR6, -R16 ;  /* 0x80000006141a7c2b */ /* 0x000fd00008000810 */
[----:B------:R-:W-:-:S08]  /*1250*/  DFMA R20, R20, -UR8, R26 ;  /* 0x8000000814147c2b */ /* 0x000fd0000800001a */
        /* <DEDUP_REMOVED lines=9> */
[----:B------:R-:W-:Y:S02]  /*12f0*/  DFMA R26, R20, R22, 1 ;  /* 0x3ff00000141a742b */ /* 0x000fe40000000016 */
[----:B------:R-:W-:-:S06]  /*1300*/  DADD R22, -RZ, -R16 ;  /* 0x00000000ff167229 */ /* 0x000fcc0000000910 */
[----:B------:R-:W-:-:S04]  /*1310*/  DFMA R20, R20, R26, 1 ;  /* 0x3ff000001414742b */ /* 0x000fc8000000001a */
[----:B------:R-:W-:-:S05]  /*1320*/  IMAD.MOV.U32 R25, RZ, RZ, R23 ;  /* 0x000000ffff197224 */ /* 0x000fca00078e0017 */
[----:B------:R-:W-:Y:S01]  /*1330*/  FSETP.GEU.AND P1, PT, |R25|, 4.1917929649353027344, PT ;  /* 0x4086232b1900780b */ /* 0x000fe20003f2e200 */
[----:B------:R-:W-:Y:S01]  /*1340*/  IMAD R23, R18, 0x100000, R21 ;  /* 0x0010000012177824 */ /* 0x000fe200078e0215 */
[----:B------:R-:W-:-:S11]  /*1350*/  MOV R22, R20 ;  /* 0x0000001400167202 */ /* 0x000fd60000000f00 */
[----:B------:R-:W-:Y:S05]  /*1360*/  @!P1 BRA `(.L_x_95) ;  /* 0x0000000000309947 */ /* 0x000fea0003800000 */
        /* <DEDUP_REMOVED lines=12> */
.L_x_95:
[----:B------:R-:W-:Y:S05]  /*1430*/  BSYNC.RECONVERGENT B0 ;  /* 0x0000000000007941 */ /* 0x000fea0003800200 */
.L_x_94:
[----:B------:R-:W0:Y:S01]  /*1440*/  F2F.F32.F64 R21, R22 ;  /* 0x0000001600157310 */ /* 0x000e220000301000 */
[----:B------:R-:W-:Y:S01]  /*1450*/  VIADD R19, R30, 0x1 ;  /* 0x000000011e137836 */ /* 0x000fe20000000000 */
[----:B------:R-:W-:Y:S01]  /*1460*/  IADD3 R14, P3, PT, R14, 0x8, RZ ;  /* 0x000000080e0e7810 */ /* 0x000fe20007f7e0ff */
[----:B------:R-:W-:Y:S01]  /*1470*/  VIADD R6, R6, 0x2 ;  /* 0x0000000206067836 */ /* 0x000fe20000000000 */
[----:B------:R-:W-:Y:S02]  /*1480*/  IADD3 R7, PT, PT, R7, 0x2, RZ ;  /* 0x0000000207077810 */ /* 0x000fe40007ffe0ff */
[----:B------:R-:W-:Y:S01]  /*1490*/  ISETP.NE.AND P1, PT, R2, R19, PT ;  /* 0x000000130200720c */ /* 0x000fe20003f25270 */
[----:B------:R-:W-:Y:S01]  /*14a0*/  IMAD.X R15, RZ, RZ, R15, P3 ;  /* 0x000000ffff0f7224 */ /* 0x000fe200018e060f */
[----:B------:R-:W-:-:S04]  /*14b0*/  IADD3 R19, P2, PT, R4, R30, RZ ;  /* 0x0000001e04137210 */ /* 0x000fc80007f5e0ff */
[C---:B------:R-:W-:Y:S01]  /*14c0*/  LEA.HI.X.SX32 R20, R30.reuse, R5, 0x1, P2 ;  /* 0x000000051e147211 */ /* 0x040fe200010f0eff */
[----:B------:R-:W-:Y:S01]  /*14d0*/  VIADD R30, R30, 0x2 ;  /* 0x000000021e1e7836 */ /* 0x000fe20000000000 */
[----:B------:R-:W-:Y:S01]  /*14e0*/  IADD3 R12, P2, PT, R12, 0x8, RZ ;  /* 0x000000080c0c7810 */ /* 0x000fe20007f5e0ff */
[----:B0-----:R-:W0:Y:S03]  /*14f0*/  F2F.F64.F32 R16, R21 ;  /* 0x0000001500107310 */ /* 0x001e260000201800 */
[----:B------:R-:W-:Y:S01]  /*1500*/  IADD3.X R13, PT, PT, RZ, R13, RZ, P2, !PT ;  /* 0x0000000dff0d7210 */ /* 0x000fe200017fe4ff */
[----:B0-----:R-:W-:-:S06]  /*1510*/  DADD R16, R16, UR30 ;  /* 0x0000001e10107e29 */ /* 0x001fcc0008000000 */
[----:B------:R-:W0:Y:S01]  /*1520*/  @!P1 F2F.F32.F64 R21, R16 ;  /* 0x0000001000159310 */ /* 0x000e220000301000 */
[----:B------:R-:W-:-:S04]  /*1530*/  LEA R18, P1, R19, UR32, 0x2 ;  /* 0x0000002013127c11 */ /* 0x000fc8000f8210ff */
[----:B------:R-:W-:Y:S02]  /*1540*/  LEA.HI.X R19, R19, UR33, R20, 0x2, P1 ;  /* 0x0000002113137c11 */ /* 0x000fe400088f1414 */
[----:B------:R-:W-:-:S03]  /*1550*/  ISETP.NE.AND P1, PT, R30, UR5, PT ;  /* 0x000000051e007c0c */ /* 0x000fc6000bf25270 */
[----:B0-----:R1:W-:Y:S10]  /*1560*/  STG.E desc[UR10][R18.64+0x4], R21 ;  /* 0x0000041512007986 */ /* 0x0013f4000c10190a */
[----:B------:R-:W-:Y:S05]  /*1570*/  @P1 BRA `(.L_x_96) ;  /* 0xfffffff400c41947 */ /* 0x000fea000383ffff */
[----:B------:R-:W-:-:S07]  /*1580*/  IMAD.U32 R7, RZ, RZ, UR5 ;  /* 0x00000005ff077e24 */ /* 0x000fce000f8e00ff */
.L_x_87:
[----:B------:R-:W2:Y:S02]  /*1590*/  LDCU UR5, c[0x0][0x398] ;  /* 0x00007300ff0577ac */ /* 0x000ea40008000800 */
[----:B--2---:R-:W-:-:S04]  /*15a0*/  ULOP3.LUT UR5, UR5, 0x1, URZ, 0xc0, !UPT ;  /* 0x0000000105057892 */ /* 0x004fc8000f8ec0ff */
[----:B------:R-:W-:-:S09]  /*15b0*/  UISETP.NE.U32.AND UP0, UPT, UR5, 0x1, UPT ;  /* 0x000000010500788c */ /* 0x000fd2000bf05070 */
[----:B------:R-:W-:Y:S05]  /*15c0*/  BRA.U UP0, `(.L_x_97) ;  /* 0x0000000500547547 */ /* 0x000fea000b800000 */
[----:B-1----:R-:W1:Y:S01]  /*15d0*/  LDC.64 R18, c[0x0][0x388] ;  /* 0x0000e200ff127b82 */ /* 0x002e620000000a00 */
[----:B------:R-:W2:Y:S04]  /*15e0*/  LDG.E R8, desc[UR10][R8.64] ;  /* 0x0000000a08087981 */ /* 0x000ea8000c1e1900 */
[----:B------:R-:W3:Y:S03]  /*15f0*/  LDG.E R10, desc[UR10][R10.64] ;  /* 0x0000000a0a0a7981 */ /* 0x000ee6000c1e1900 */
[----:B0-----:R-:W0:Y:S01]  /*1600*/  LDC.64 R16, c[0x0][0x380] ;  /* 0x0000e000ff107b82 */ /* 0x001e220000000a00 */
[----:B-1----:R-:W-:-:S06]  /*1610*/  IMAD.WIDE.U32 R18, R7, 0x4, R18 ;  /* 0x0000000407127825 */ /* 0x002fcc00078e0012 */
[----:B------:R-:W2:Y:S01]  /*1620*/  LDG.E R19, desc[UR10][R18.64] ;  /* 0x0000000a12137981 */ /* 0x000ea2000c1e1900 */
[----:B0-----:R-:W-:-:S06]  /*1630*/  IMAD.WIDE.U32 R16, R7, 0x4, R16 ;  /* 0x0000000407107825 */ /* 0x001fcc00078e0010 */
[----:B------:R-:W3:Y:S01]  /*1640*/  LDG.E R17, desc[UR10][R16.64] ;  /* 0x0000000a10117981 */ /* 0x000ee2000c1e1900 */
[----:B------:R-:W-:Y:S01]  /*1650*/  IMAD.MOV.U32 R14, RZ, RZ, 0x652b82fe ;  /* 0x652b82feff0e7424 */ /* 0x000fe200078e00ff */
[----:B------:R-:W-:Y:S01]  /*1660*/  MOV R15, 0x3ff71547 ;  /* 0x3ff71547000f7802 */ /* 0x000fe20000000f00 */
[----:B------:R-:W-:Y:S01]  /*1670*/  UMOV UR6, 0xfefa39ef ;  /* 0xfefa39ef00067882 */ /* 0x000fe20000000000 */
[----:B------:R-:W-:Y:S01]  /*1680*/  UMOV UR7, 0x3fe62e42 ;  /* 0x3fe62e4200077882 */ /* 0x000fe20000000000 */
[----:B------:R-:W-:Y:S01]  /*1690*/  BSSY.RECONVERGENT B0, `(.L_x_98) ;  /* 0x000003c000007945 */ /* 0x000fe20003800200 */
[----:B--2---:R-:W-:-:S04]  /*16a0*/  FADD R6, R8, -R19 ;  /* 0x8000001308067221 */ /* 0x004fc80000000000 */
[----:B------:R-:W-:Y:S01]  /*16b0*/  FMUL R6, R6, R6 ;  /* 0x0000000606067220 */ /* 0x000fe20000400000 */
[----:B---3--:R-:W-:-:S04]  /*16c0*/  FADD R5, R10, -R17 ;  /* 0x800000110a057221 */ /* 0x008fc80000000000 */
[----:B------:R-:W-:-:S04]  /*16d0*/  FFMA R5, R5, R5, R6 ;  /* 0x0000000505057223 */ /* 0x000fc80000000006 */
[----:B------:R-:W0:Y:S02]  /*16e0*/  F2F.F64.F32 R12, R5 ;  /* 0x00000005000c7310 */ /* 0x000e240000201800 */
[----:B0-----:R-:W-:-:S08]  /*16f0*/  DFMA R14, R12, -R14, 6.75539944105574400000e+15 ;  /* 0x433800000c0e742b */ /* 0x001fd0000000080e */
[----:B------:R-:W-:-:S08]  /*1700*/  DADD R8, R14, -6.75539944105574400000e+15 ;  /* 0xc33800000e087429 */ /* 0x000fd00000000000 */
[----:B------:R-:W-:Y:S01]  /*1710*/  DFMA R10, R8, -UR6, -R12 ;  /* 0x80000006080a7c2b */ /* 0x000fe2000800080c */
[----:B------:R-:W-:Y:S01]  /*1720*/  UMOV UR6, 0x3b39803f ;  /* 0x3b39803f00067882 */ /* 0x000fe20000000000 */
[----:B------:R-:W-:-:S06]  /*1730*/  UMOV UR7, 0x3c7abc9e ;  /* 0x3c7abc9e00077882 */ /* 0x000fcc0000000000 */
[----:B------:R-:W-:Y:S01]  /*1740*/  DFMA R8, R8, -UR6, R10 ;  /* 0x8000000608087c2b */ /* 0x000fe2000800000a */
[----:B------:R-:W-:Y:S02]  /*1750*/  IMAD.MOV.U32 R10, RZ, RZ, -0x35dec16 ;  /* 0xfca213eaff0a7424 */ /* 0x000fe400078e00ff */
[----:B------:R-:W-:Y:S01]  /*1760*/  IMAD.MOV.U32 R11, RZ, RZ, 0x3e928af3 ;  /* 0x3e928af3ff0b7424 */ /* 0x000fe200078e00ff */
[----:B------:R-:W-:Y:S01]  /*1770*/  UMOV UR6, 0x69ce2bdf ;  /* 0x69ce2bdf00067882 */ /* 0x000fe20000000000 */
[----:B------:R-:W-:-:S04]  /*1780*/  UMOV UR7, 0x3e5ade15 ;  /* 0x3e5ade1500077882 */ /* 0x000fc80000000000 */
[----:B------:R-:W-:Y:S01]  /*1790*/  DFMA R10, R8, UR6, R10 ;  /* 0x00000006080a7c2b */ /* 0x000fe2000800000a */
[----:B------:R-:W-:Y:S01]  /*17a0*/  UMOV UR6, 0x62401315 ;  /* 0x6240131500067882 */ /* 0x000fe20000000000 */
[----:B------:R-:W-:-:S06]  /*17b0*/  UMOV UR7, 0x3ec71dee ;  /* 0x3ec71dee00077882 */ /* 0x000fcc0000000000 */
[----:B------:R-:W-:Y:S01]  /*17c0*/  DFMA R10, R8, R10, UR6 ;  /* 0x00000006080a7e2b */ /* 0x000fe2000800000a */
        /* <DEDUP_REMOVED lines=19> */
[----:B------:R-:W-:Y:S01]  /*1900*/  UMOV UR7, 0x3fe00000 ;  /* 0x3fe0000000077882 */ /* 0x000fe20000000000 */
[----:B------:R-:W-:-:S05]  /*1910*/  DADD R16, -RZ, -R12 ;  /* 0x00000000ff107229 */ /* 0x000fca000000090c */
[----:B------:R-:W-:-:S05]  /*1920*/  DFMA R10, R8, R10, UR6 ;  /* 0x00000006080a7e2b */ /* 0x000fca000800000a */
[----:B------:R-:W-:-:S03]  /*1930*/  FSETP.GEU.AND P1, PT, |R17|, 4.1917929649353027344, PT ;  /* 0x4086232b1100780b */ /* 0x000fc60003f2e200 */
[----:B------:R-:W-:-:S08]  /*1940*/  DFMA R10, R8, R10, 1 ;  /* 0x3ff00000080a742b */ /* 0x000fd0000000000a */
[----:B------:R-:W-:-:S10]  /*1950*/  DFMA R10, R8, R10, 1 ;  /* 0x3ff00000080a742b */ /* 0x000fd4000000000a */
[----:B------:R-:W-:Y:S01]  /*1960*/  LEA R9, R14, R11, 0x14 ;  /* 0x0000000b0e097211 */ /* 0x000fe200078ea0ff */
        /* <DEDUP_REMOVED lines=14> */
.L_x_99:
[----:B------:R-:W-:Y:S05]  /*1a50*/  BSYNC.RECONVERGENT B0 ;  /* 0x0000000000007941 */ /* 0x000fea0003800200 */
.L_x_98:
[----:B------:R-:W0:Y:S01]  /*1a60*/  F2F.F32.F64 R9, R8 ;  /* 0x0000000800097310 */ /* 0x000e220000301000 */
[----:B------:R-:W-:Y:S01]  /*1a70*/  ISETP.NE.AND P1, PT, R2, R7, PT ;  /* 0x000000070200720c */ /* 0x000fe20003f25270 */
[----:B------:R-:W1:Y:S01]  /*1a80*/  LDC.64 R12, c[0x0][0x390] ;  /* 0x0000e400ff0c7b82 */ /* 0x000e620000000a00 */
[----:B------:R-:W-:-:S11]  /*1a90*/  IMAD.IADD R5, R4, 0x1, R7 ;  /* 0x0000000104057824 */ /* 0x000fd600078e0207 */
[----:B------:R-:W-:Y:S01]  /*1aa0*/  @!P1 IMAD.MOV.U32 R14, RZ, RZ, 0x47ae147b ;  /* 0x47ae147bff0e9424 */ /* 0x000fe200078e00ff */
[----:B0-----:R-:W0:Y:S01]  /*1ab0*/  @!P1 F2F.F64.F32 R10, R9 ;  /* 0x00000009000a9310 */ /* 0x001e220000201800 */
[----:B------:R-:W-:Y:S01]  /*1ac0*/  @!P1 MOV R15, 0x3f847ae1 ;  /* 0x3f847ae1000f9802 */ /* 0x000fe20000000f00 */
[----:B-1----:R-:W-:-:S05]  /*1ad0*/  IMAD.WIDE R4, R5, 0x4, R12 ;  /* 0x0000000405047825 */ /* 0x002fca00078e020c */
[----:B0-----:R-:W-:Y:S01]  /*1ae0*/  @!P1 DADD R10, R10, R14 ;  /* 0x000000000a0a9229 */ /* 0x001fe2000000000e */
[----:B------:R2:W-:Y:S09]  /*1af0*/  STG.E desc[UR10][R4.64], R9 ;  /* 0x0000000904007986 */ /* 0x0005f2000c10190a */
[----:B------:R-:W0:Y:S02]  /*1b00*/  @!P1 F2F.F32.F64 R11, R10 ;  /* 0x0000000a000b9310 */ /* 0x000e240000301000 */
[----:B0-----:R2:W-:Y:S02]  /*1b10*/  @!P1 STG.E desc[UR10][R4.64], R11 ;  /* 0x0000000b04009986 */ /* 0x0015e4000c10190a */
.L_x_97:
[----:B------:R-:W-:Y:S05]  /*1b20*/  @P0 BRA `(.L_x_100) ;  /* 0xffffffe400a00947 */ /* 0x000fea000383ffff */
[----:B------:R-:W-:Y:S05]  /*1b30*/  EXIT ;  /* 0x000000000000794d */ /* 0x000fea0003800000 */
.L_x_101:
        /* <DEDUP_REMOVED lines=12> */
.L_x_109:


//--------------------- .text._Z9computeKTPfS_S_iff --------------------------
	.section	.text._Z9computeKTPfS_S_iff,"ax",@progbits
	.align	128
        .global         _Z9computeKTPfS_S_iff
        .type           _Z9computeKTPfS_S_iff,@function
        .size           _Z9computeKTPfS_S_iff,(.L_x_110 - _Z9computeKTPfS_S_iff)
        .other          _Z9computeKTPfS_S_iff,@"STO_CUDA_ENTRY STV_DEFAULT"
_Z9computeKTPfS_S_iff:
.text._Z9computeKTPfS_S_iff:
[----:B------:R-:W-:Y:S01]  /*0000*/  LDC R1, c[0x0][0x37c] ;  /* 0x0000df00ff017b82 */ /* 0x000fe20000000800 */
[----:B------:R-:W0:Y:S07]  /*0010*/  S2R R0, SR_CTAID.X ;  /* 0x0000000000007919 */ /* 0x000e2e0000002500 */
[----:B------:R-:W0:Y:S01]  /*0020*/  LDC.64 R10, c[0x0][0x388] ;  /* 0x0000e200ff0a7b82 */ /* 0x000e220000000a00 */
[----:B------:R-:W1:Y:S01]  /*0030*/  LDCU.64 UR4, c[0x0][0x358] ;  /* 0x00006b00ff0477ac */ /* 0x000e620008000a00 */
[----:B------:R-:W2:Y:S06]  /*0040*/  LDCU UR7, c[0x0][0x3a0] ;  /* 0x00007400ff0777ac */ /* 0x000eac0008000800 */
[----:B------:R-:W3:Y:S01]  /*0050*/  LDC.64 R8, c[0x0][0x380] ;  /* 0x0000e000ff087b82 */ /* 0x000ee20000000a00 */
[----:B------:R-:W4:Y:S01]  /*0060*/  LDCU UR6, c[0x0][0x39c] ;  /* 0x00007380ff0677ac */ /* 0x000f220008000800 */
[----:B0-----:R-:W-:-:S04]  /*0070*/  IMAD.WIDE.U32 R10, R0, 0x4, R10 ;  /* 0x00000004000a7825 */ /* 0x001fc800078e000a */
[----:B---3--:R-:W-:Y:S02]  /*0080*/  IMAD.WIDE.U32 R8, R0, 0x4, R8 ;  /* 0x0000000400087825 */ /* 0x008fe400078e0008 */
[----:B-1----:R-:W2:Y:S04]  /*0090*/  LDG.E R10, desc[UR4][R10.64] ;  /* 0x000000040a0a7981 */ /* 0x002ea8000c1e1900 */
[----:B------:R-:W4:Y:S01]  /*00a0*/  LDG.E R8, desc[UR4][R8.64] ;  /* 0x0000000408087981 */ /* 0x000f22000c1e1900 */
[----:B------:R-:W-:Y:S02]  /*00b0*/  HFMA2 R5, -RZ, RZ, 1.9912109375, 0.00128841400146484375 ;  /* 0x3ff71547ff057431 */ /* 0x000fe400000001ff */
[----:B------:R-:W-:Y:S02]  /*00c0*/  IMAD.MOV.U32 R4, RZ, RZ, 0x652b82fe ;  /* 0x652b82feff047424 */ /* 0x000fe400078e00ff */
[----:B--2---:R-:W-:Y:S01]  /*00d0*/  FADD R2, -R10, UR7 ;  /* 0x000000070a027e21 */ /* 0x004fe20008000100 */
[----:B------:R-:W-:Y:S01]  /*00e0*/  UMOV UR7, 0x3fe62e42 ;  /* 0x3fe62e4200077882 */ /* 0x000fe20000000000 */
[----:B----4-:R-:W-:-:S02]  /*00f0*/  FADD R6, -R8, UR6 ;  /* 0x0000000608067e21 */ /* 0x010fc40008000100 */
[----:B------:R-:W-:Y:S01]  /*0100*/  FMUL R3, R2, R2 ;  /* 0x0000000202037220 */ /* 0x000fe20000400000 */
[----:B------:R-:W-:-:S03]  /*0110*/  UMOV UR6, 0xfefa39ef ;  /* 0xfefa39ef00067882 */ /* 0x000fc60000000000 */
[----:B------:R-:W-:-:S04]  /*0120*/  FFMA R6, R6, R6, R3 ;  /* 0x0000000606067223 */ /* 0x000fc80000000003 */
[----:B------:R-:W0:Y:S02]  /*0130*/  F2F.F64.F32 R2, R6 ;  /* 0x0000000600027310 */ /* 0x000e240000201800 */
[----:B0-----:R-:W-:Y:S02]  /*0140*/  DFMA R4, R2, -R4, 6.75539944105574400000e+15 ;  /* 0x433800000204742b */ /* 0x001fe40000000804 */
[----:B------:R-:W-:-:S06]  /*0150*/  DADD R14, -RZ, -R2 ;  /* 0x00000000ff0e7229 */ /* 0x000fcc0000000902 */
[----:B------:R-:W-:-:S04]  /*0160*/  DADD R10, R4, -6.75539944105574400000e+15 ;  /* 0xc3380000040a7429 */ /* 0x000fc80000000000 */
[----:B------:R-:W-:-:S04]  /*0170*/  FSETP.GEU.AND P0, PT, |R15|, 4.1917929649353027344, PT ;  /* 0x4086232b0f00780b */ /* 0x000fc80003f0e200 */
[----:B------:R-:W-:Y:S01]  /*0180*/  DFMA R8, R10, -UR6, -R2 ;  /* 0x800000060a087c2b */ /* 0x000fe20008000802 */
[----:B------:R-:W-:Y:S01]  /*0190*/  UMOV UR6, 0x3b39803f ;  /* 0x3b39803f00067882 */ /* 0x000fe20000000000 */
[----:B------:R-:W-:-:S06]  /*01a0*/  UMOV UR7, 0x3c7abc9e ;  /* 0x3c7abc9e00077882 */ /* 0x000fcc0000000000 */
[----:B------:R-:W-:Y:S01]  /*01b0*/  DFMA R8, R10, -UR6, R8 ;  /* 0x800000060a087c2b */ /* 0x000fe20008000008 */
[----:B------:R-:W-:Y:S01]  /*01c0*/  UMOV UR6, 0x69ce2bdf ;  /* 0x69ce2bdf00067882 */ /* 0x000fe20000000000 */
[----:B------:R-:W-:Y:S01]  /*01d0*/  IMAD.MOV.U32 R10, RZ, RZ, -0x35dec16 ;  /* 0xfca213eaff0a7424 */ /* 0x000fe200078e00ff */
[----:B------:R-:W-:Y:S01]  /*01e0*/  MOV R11, 0x3e928af3 ;  /* 0x3e928af3000b7802 */ /* 0x000fe20000000f00 */
[----:B------:R-:W-:-:S05]  /*01f0*/  UMOV UR7, 0x3e5ade15 ;  /* 0x3e5ade1500077882 */ /* 0x000fca0000000000 */
        /* <DEDUP_REMOVED lines=24> */
[----:B------:R-:W-:-:S08]  /*0380*/  DFMA R10, R8, R10, UR6 ;  /* 0x00000006080a7e2b */ /* 0x000fd0000800000a */
[C---:B------:R-:W-:Y:S02]  /*0390*/  DFMA R12, R8.reuse, R10, 1 ;  /* 0x3ff00000080c742b */ /* 0x040fe4000000000a */
[----:B------:R-:W0:Y:S06]  /*03a0*/  LDC.64 R10, c[0x0][0x390] ;  /* 0x0000e400ff0a7b82 */ /* 0x000e2c0000000a00 */
        /* <DEDUP_REMOVED lines=8> */
[----:B------:R-:W-:Y:S01]  /*0430*/  FSEL R9, R3, RZ, !P0 ;  /* 0x000000ff03097208 */ /* 0x000fe20004000000 */
[----:B------:R-:W-:Y:S06]  /*0440*/  @P1 BRA `(.L_x_102) ;  /* 0x00000000001c1947 */ /* 0x000fec0003800000 */
[----:B------:R-:W-:Y:S01]  /*0450*/  LEA.HI R2, R4, R4, RZ, 0x1 ;  /* 0x0000000404027211 */ /* 0x000fe200078f08ff */
[----:B------:R-:W-:-:S03]  /*0460*/  IMAD.MOV.U32 R8, RZ, RZ, RZ ;  /* 0x000000ffff087224 */ /* 0x000fc600078e00ff */
[----:B------:R-:W-:-:S04]  /*0470*/  SHF.R.S32.HI R3, RZ, 0x1, R2 ;  /* 0x00000001ff037819 */ /* 0x000fc80000011402 */
[----:B------:R-:W-:Y:S01]  /*0480*/  LEA R13, R3, R13, 0x14 ;  /* 0x0000000d030d7211 */ /* 0x000fe200078ea0ff */
[----:B------:R-:W-:-:S05]  /*0490*/  IMAD.IADD R4, R4, 0x1, -R3 ;  /* 0x0000000104047824 */ /* 0x000fca00078e0a03 */
[----:B------:R-:W-:-:S06]  /*04a0*/  LEA R9, R4, 0x3ff00000, 0x14 ;  /* 0x3ff0000004097811 */ /* 0x000fcc00078ea0ff */
[----:B------:R-:W-:-:S11]  /*04b0*/  DMUL R8, R12, R8 ;  /* 0x000000080c087228 */ /* 0x000fd60000000000 */
.L_x_102:
[----:B------:R-:W1:Y:S01]  /*04c0*/  F2F.F32.F64 R9, R8 ;  /* 0x0000000800097310 */ /* 0x000e620000301000 */
[----:B0-----:R-:W-:-:S05]  /*04d0*/  IMAD.WIDE.U32 R10, R0, 0x4, R10 ;  /* 0x00000004000a7825 */ /* 0x001fca00078e000a */
[----:B-1----:R-:W-:Y:S01]  /*04e0*/  STG.E desc[UR4][R10.64], R9 ;  /* 0x000000090a007986 */ /* 0x002fe2000c101904 */
[----:B------:R-:W-:Y:S05]  /*04f0*/  EXIT ;  /* 0x000000000000794d */ /* 0x000fea0003800000 */
.L_x_103:
        /* <DEDUP_REMOVED lines=16> */
.L_x_110:


//--------------------- .nv.shared.reserved.0     --------------------------
	.section	.nv.shared.reserved.0,"aw",@nobits
	.weak		__nv_reservedSMEM_offset_0_alias
	.size		__nv_reservedSMEM_offset_0_alias, 0, 64
	.other		__nv_reservedSMEM_offset_0_alias,@"STO_CUDA_RESERVED_SHARED STV_DEFAULT"
__nv_reservedSMEM_offset_0_alias:
	.zero		0
	.zero		64


//--------------------- .nv.constant0._Z6solveUPfS_i --------------------------
	.section	.nv.constant0._Z6solveUPfS_i,"a",@progbits
	.sectionflags	@""
	.align	4
.nv.constant0._Z6solveUPfS_i:
	.zero		916


//--------------------- .nv.constant0._Z6solveLPfS_i --------------------------
	.section	.nv.constant0._Z6solveLPfS_i,"a",@progbits
	.sectionflags	@""
	.align	4
.nv.constant0._Z6solveLPfS_i:
	.zero		916


//--------------------- .nv.constant0._Z2LUPfii   --------------------------
	.section	.nv.constant0._Z2LUPfii,"a",@progbits
	.sectionflags	@""
	.align	4
.nv.constant0._Z2LUPfii:
	.zero		912


//--------------------- .nv.constant0._Z8computeKPfS_S_i --------------------------
	.section	.nv.constant0._Z8computeKPfS_S_i,"a",@progbits
	.sectionflags	@""
	.align	4
.nv.constant0._Z8computeKPfS_S_i:
	.zero		924


//--------------------- .nv.constant0._Z9computeKTPfS_S_iff --------------------------
	.section	.nv.constant0._Z9computeKTPfS_S_iff,"a",@progbits
	.sectionflags	@""
	.align	4
.nv.constant0._Z9computeKTPfS_S_iff:
	.zero		932


//--------------------- SYMBOLS --------------------------

	.type		.nv.reservedSmem.offset0,@object
	.size		.nv.reservedSmem.offset0,0x4
